	.target	sm_90a

	.elftype	@"ET_EXEC"


//--------------------- .note.nv.tkinfo           --------------------------
	.section	.note.nv.tkinfo,"",@"SHT_NOTE"
	.sectionflags	@"SHF_NOTE_NV_TKINFO"
	.tkinfo
        /*0018*/ 	.word	0x00000002
        /*0030*/ 	.string	""
        /*0030*/ 	.string	"ptxas"
        /*0030*/ 	.string	"Cuda compilation tools, release 13.0, V13.0.88"
        /*0030*/ 	.string	"Build cuda_13.0.r13.0/compiler.36424714_0"
        /*0030*/ 	.string	"-arch sm_90a -m 64 "



//--------------------- .note.nv.cuinfo           --------------------------
	.section	.note.nv.cuinfo,"",@"SHT_NOTE"
	.sectionflags	@"SHF_NOTE_NV_CUINFO"
        /*0018*/ 	.short	0x0002
        /*001a*/ 	.short	0x005a
        /*001c*/ 	.short	0x0082
	.zero		2


//--------------------- .nv.info                  --------------------------
	.section	.nv.info,"",@"SHT_CUDA_INFO"
	.align	4


	//----- nvinfo : EIATTR_REGCOUNT
	.align		4
        /*0000*/ 	.byte	0x04, 0x2f
        /*0002*/ 	.short	(.L_16 - .L_15)
	.align		4
.L_15:
        /*0004*/ 	.word	index@(_ZN7cutlass13device_kernelINS_4fmha6kernel13FmhaKernelTmaINS1_10collective15FmhaMainloopTmaINS_6half_tEfN4cute5tupleIJNS7_1CILi64EEENS9_ILi256EEENS9_ILi128EEEEEENS4_13DefaultFusionEJEEENS4_15FmhaFwdEpilogueIS6_fNS8_IJSA_SC_SB_EEEEEJEEEEEvNT_6ParamsE)
        /*0008*/ 	.word	0x000000e0


	//----- nvinfo : EIATTR_FRAME_SIZE
	.align		4
.L_16:
        /*000c*/ 	.byte	0x04, 0x11
        /*000e*/ 	.short	(.L_18 - .L_17)
	.align		4
.L_17:
        /*0010*/ 	.word	index@($__internal_0_$__cuda_sm20_rcp_rn_f32_slowpath)
        /*0014*/ 	.word	0x00000000


	//----- nvinfo : EIATTR_FRAME_SIZE
	.align		4
.L_18:
        /*0018*/ 	.byte	0x04, 0x11
        /*001a*/ 	.short	(.L_20 - .L_19)
	.align		4
.L_19:
        /*001c*/ 	.word	index@(_ZN7cutlass13device_kernelINS_4fmha6kernel13FmhaKernelTmaINS1_10collective15FmhaMainloopTmaINS_6half_tEfN4cute5tupleIJNS7_1CILi64EEENS9_ILi256EEENS9_ILi128EEEEEENS4_13DefaultFusionEJEEENS4_15FmhaFwdEpilogueIS6_fNS8_IJSA_SC_SB_EEEEEJEEEEEvNT_6ParamsE)
        /*0020*/ 	.word	0x00000000


	//----- nvinfo : EIATTR_MIN_STACK_SIZE
	.align		4
.L_20:
        /*0024*/ 	.byte	0x04, 0x12
        /*0026*/ 	.short	(.L_22 - .L_21)
	.align		4
.L_21:
        /*0028*/ 	.word	index@(_ZN7cutlass13device_kernelINS_4fmha6kernel13FmhaKernelTmaINS1_10collective15FmhaMainloopTmaINS_6half_tEfN4cute5tupleIJNS7_1CILi64EEENS9_ILi256EEENS9_ILi128EEEEEENS4_13DefaultFusionEJEEENS4_15FmhaFwdEpilogueIS6_fNS8_IJSA_SC_SB_EEEEEJEEEEEvNT_6ParamsE)
        /*002c*/ 	.word	0x00000000
.L_22:


//--------------------- .nv.compat                --------------------------
	.section	.nv.compat,"",@"SHT_CUDA_COMPAT_INFO"
	.align	4
        /*0000*/ 	.byte	0x02, 0x09, 0x01, 0x00, 0x02, 0x02, 0x04, 0x00, 0x02, 0x05, 0x05, 0x00, 0x03, 0x07, 0x01, 0x01
        /*0010*/ 	.byte	0x02, 0x03, 0x01, 0x00, 0x02, 0x06, 0x01, 0x00, 0x04, 0x0b, 0x08, 0x00, 0x00, 0x00, 0x00, 0x00
        /*0020*/ 	.byte	0x00, 0x00, 0x00, 0x00


//--------------------- .nv.info._ZN7cutlass13device_kernelINS_4fmha6kernel13FmhaKernelTmaINS1_10collective15FmhaMainloopTmaINS_6half_tEfN4cute5tupleIJNS7_1CILi64EEENS9_ILi256EEENS9_ILi128EEEEEENS4_13DefaultFusionEJEEENS4_15FmhaFwdEpilogueIS6_fNS8_IJSA_SC_SB_EEEEEJEEEEEvNT_6ParamsE --------------------------
	.section	.nv.info._ZN7cutlass13device_kernelINS_4fmha6kernel13FmhaKernelTmaINS1_10collective15FmhaMainloopTmaINS_6half_tEfN4cute5tupleIJNS7_1CILi64EEENS9_ILi256EEENS9_ILi128EEEEEENS4_13DefaultFusionEJEEENS4_15FmhaFwdEpilogueIS6_fNS8_IJSA_SC_SB_EEEEEJEEEEEvNT_6ParamsE,"",@"SHT_CUDA_INFO"
	.sectionflags	@""
	.align	4


	//----- nvinfo : EIATTR_CUDA_API_VERSION
	.align		4
        /*0000*/ 	.byte	0x04, 0x37
        /*0002*/ 	.short	(.L_24 - .L_23)
.L_23:
        /*0004*/ 	.word	0x00000082


	//----- nvinfo : EIATTR_KPARAM_INFO
	.align		4
.L_24:
        /*0008*/ 	.byte	0x04, 0x17
        /*000a*/ 	.short	(.L_26 - .L_25)
.L_25:
        /*000c*/ 	.word	0x00000000
        /*0010*/ 	.short	0x0000
        /*0012*/ 	.short	0x0070
        /*0014*/ 	.byte	0x00, 0xf0, 0x01, 0x20


	//----- nvinfo : EIATTR_SPARSE_MMA_MASK
	.align		4
.L_26:
        /*0018*/ 	.byte	0x03, 0x50
        /*001a*/ 	.short	0x0000


	//----- nvinfo : EIATTR_MAXREG_COUNT
	.align		4
        /*001c*/ 	.byte	0x03, 0x1b
        /*001e*/ 	.short	0x00ff


	//----- nvinfo : EIATTR_NUM_BARRIERS
	.align		4
        /*0020*/ 	.byte	0x02, 0x4c
        /*0022*/ 	.byte	0x02
	.zero		1


	//----- nvinfo : EIATTR_EXTERNS
	.align		4
        /*0024*/ 	.byte	0x04, 0x0f
        /*0026*/ 	.short	(.L_28 - .L_27)


	//   ....[0]....
	.align		4
.L_27:
        /*0028*/ 	.word	index@(__assertfail)


	//----- nvinfo : EIATTR_MERCURY_ISA_VERSION
	.align		4
.L_28:
        /*002c*/ 	.byte	0x03, 0x5f
        /*002e*/ 	.short	0x0101


	//----- nvinfo : EIATTR_COOP_GROUP_MASK_REGIDS
	.align		4
        /*0030*/ 	.byte	0x04, 0x29
        /*0032*/ 	.short	(.L_30 - .L_29)


	//   ....[0]....
.L_29:
        /*0034*/ 	.word	0xffffffff


	//   ....[1]....
        /*0038*/ 	.word	0xffffffff


	//   ....[2]....
        /*003c*/ 	.word	0xffffffff


	//   ....[3]....
        /*0040*/ 	.word	0xffffffff


	//   ....[4]....
        /*0044*/ 	.word	0xffffffff


	//   ....[5]....
        /*0048*/ 	.word	0xffffffff


	//   ....[6]....
        /*004c*/ 	.word	0xffffffff


	//   ....[7]....
        /*0050*/ 	.word	0xffffffff


	//   ....[8]....
        /*0054*/ 	.word	0xffffffff


	//   ....[9]....
        /*0058*/ 	.word	0xffffffff


	//   ....[10]....
        /*005c*/ 	.word	0xffffffff


	//   ....[11]....
        /*0060*/ 	.word	0xffffffff


	//   ....[12]....
        /*0064*/ 	.word	0xffffffff


	//   ....[13]....
        /*0068*/ 	.word	0xffffffff


	//   ....[14]....
        /*006c*/ 	.word	0xffffffff


	//   ....[15]....
        /*0070*/ 	.word	0xffffffff


	//   ....[16]....
        /*0074*/ 	.word	0xffffffff


	//----- nvinfo : EIATTR_COOP_GROUP_INSTR_OFFSETS
	.align		4
.L_30:
        /*0078*/ 	.byte	0x04, 0x28
        /*007a*/ 	.short	(.L_32 - .L_31)


	//   ....[0]....
.L_31:
        /*007c*/ 	.word	0x00000050


	//   ....[1]....
        /*0080*/ 	.word	0x00000140


	//   ....[2]....
        /*0084*/ 	.word	0x00000270


	//   ....[3]....
        /*0088*/ 	.word	0x00000410


	//   ....[4]....
        /*008c*/ 	.word	0x000005b0


	//   ....[5]....
        /*0090*/ 	.word	0x000022c0


	//   ....[6]....
        /*0094*/ 	.word	0x000022d0


	//   ....[7]....
        /*0098*/ 	.word	0x00002300


	//   ....[8]....
        /*009c*/ 	.word	0x00002310


	//   ....[9]....
        /*00a0*/ 	.word	0x00007290


	//   ....[10]....
        /*00a4*/ 	.word	0x000072c0


	//   ....[11]....
        /*00a8*/ 	.word	0x00007320


	//   ....[12]....
        /*00ac*/ 	.word	0x00007330


	//   ....[13]....
        /*00b0*/ 	.word	0x0000b7d0


	//   ....[14]....
        /*00b4*/ 	.word	0x0000b800


	//   ....[15]....
        /*00b8*/ 	.word	0x0000b850


	//   ....[16]....
        /*00bc*/ 	.word	0x0000b870


	//----- nvinfo : EIATTR_SYSCALL_OFFSETS
	.align		4
.L_32:
        /*00c0*/ 	.byte	0x04, 0x46
        /*00c2*/ 	.short	(.L_34 - .L_33)


	//   ....[0]....
.L_33:
        /*00c4*/ 	.word	0x0000c3c0


	//   ....[1]....
        /*00c8*/ 	.word	0x0000c4e0


	//----- nvinfo : EIATTR_MBARRIER_INSTR_OFFSETS
	.align		4
.L_34:
        /*00cc*/ 	.byte	0x04, 0x39
        /*00ce*/ 	.short	(.L_36 - .L_35)


	//   ....[0]....
.L_35:
        /*00d0*/ 	.word	0x00000240
        /*00d4*/ 	.word	0x000000ff
        /*00d8*/ 	.word	0x00044040
        /*00dc*/ 	.short	0x0100
        /*00de*/ 	.byte	0x08
	.zero		1


	//   ....[1]....
        /*00e0*/ 	.word	0x00000250
        /*00e4*/ 	.word	0x000000ff
        /*00e8*/ 	.word	0x00044048
        /*00ec*/ 	.short	0x0100
        /*00ee*/ 	.byte	0x08
	.zero		1


	//   ....[2]....
        /*00f0*/ 	.word	0x00000380
        /*00f4*/ 	.word	0x000000ff
        /*00f8*/ 	.word	0x00044000
        /*00fc*/ 	.short	0x0100
        /*00fe*/ 	.byte	0x08
	.zero		1


	//   ....[3]....
        /*0100*/ 	.word	0x00000390
        /*0104*/ 	.word	0x000000ff
        /*0108*/ 	.word	0x00044020
        /*010c*/ 	.short	0x0100
        /*010e*/ 	.byte	0x08
	.zero		1


	//   ....[4]....
        /*0110*/ 	.word	0x000003a0
        /*0114*/ 	.word	0x000000ff
        /*0118*/ 	.word	0x00044008
        /*011c*/ 	.short	0x0100
        /*011e*/ 	.byte	0x08
	.zero		1


	//   ....[5]....
        /*0120*/ 	.word	0x000003b0
        /*0124*/ 	.word	0x000000ff
        /*0128*/ 	.word	0x00044028
        /*012c*/ 	.short	0x0100
        /*012e*/ 	.byte	0x08
	.zero		1


	//   ....[6]....
        /*0130*/ 	.word	0x000003c0
        /*0134*/ 	.word	0x000000ff
        /*0138*/ 	.word	0x00044010
        /*013c*/ 	.short	0x0100
        /*013e*/ 	.byte	0x08
	.zero		1


	//   ....[7]....
        /*0140*/ 	.word	0x000003d0
        /*0144*/ 	.word	0x000000ff
        /*0148*/ 	.word	0x00044030
        /*014c*/ 	.short	0x0100
        /*014e*/ 	.byte	0x08
	.zero		1


	//   ....[8]....
        /*0150*/ 	.word	0x000003e0
        /*0154*/ 	.word	0x000000ff
        /*0158*/ 	.word	0x00044018
        /*015c*/ 	.short	0x0100
        /*015e*/ 	.byte	0x08
	.zero		1


	//   ....[9]....
        /*0160*/ 	.word	0x000003f0
        /*0164*/ 	.word	0x000000ff
        /*0168*/ 	.word	0x00044038
        /*016c*/ 	.short	0x0100
        /*016e*/ 	.byte	0x08
	.zero		1


	//   ....[10]....
        /*0170*/ 	.word	0x00000520
        /*0174*/ 	.word	0x000000ff
        /*0178*/ 	.word	0x00044050
        /*017c*/ 	.short	0x0100
        /*017e*/ 	.byte	0x08
	.zero		1


	//   ....[11]....
        /*0180*/ 	.word	0x00000530
        /*0184*/ 	.word	0x000000ff
        /*0188*/ 	.word	0x00044070
        /*018c*/ 	.short	0x0100
        /*018e*/ 	.byte	0x08
	.zero		1


	//   ....[12]....
        /*0190*/ 	.word	0x00000540
        /*0194*/ 	.word	0x000000ff
        /*0198*/ 	.word	0x00044058
        /*019c*/ 	.short	0x0100
        /*019e*/ 	.byte	0x08
	.zero		1


	//   ....[13]....
        /*01a0*/ 	.word	0x00000550
        /*01a4*/ 	.word	0x000000ff
        /*01a8*/ 	.word	0x00044078
        /*01ac*/ 	.short	0x0100
        /*01ae*/ 	.byte	0x08
	.zero		1


	//   ....[14]....
        /*01b0*/ 	.word	0x00000560
        /*01b4*/ 	.word	0x000000ff
        /*01b8*/ 	.word	0x00044060
        /*01bc*/ 	.short	0x0100
        /*01be*/ 	.byte	0x08
	.zero		1


	//   ....[15]....
        /*01c0*/ 	.word	0x00000570
        /*01c4*/ 	.word	0x000000ff
        /*01c8*/ 	.word	0x00044080
        /*01cc*/ 	.short	0x0100
        /*01ce*/ 	.byte	0x08
	.zero		1


	//   ....[16]....
        /*01d0*/ 	.word	0x00000580
        /*01d4*/ 	.word	0x000000ff
        /*01d8*/ 	.word	0x00044068
        /*01dc*/ 	.short	0x0100
        /*01de*/ 	.byte	0x08
	.zero		1


	//   ....[17]....
        /*01e0*/ 	.word	0x00000590
        /*01e4*/ 	.word	0x000000ff
        /*01e8*/ 	.word	0x00044088
        /*01ec*/ 	.short	0x0100
        /*01ee*/ 	.byte	0x08
	.zero		1


	//   ....[18]....
        /*01f0*/ 	.word	0x000006c0
        /*01f4*/ 	.word	0x00000003
        /*01f8*/ 	.word	0x00044048
        /*01fc*/ 	.short	0x010a
        /*01fe*/ 	.byte	0x3f
	.zero		1


	//   ....[19]....
        /*0200*/ 	.word	0x000009d0
        /*0204*/ 	.word	0x00000003
        /*0208*/ 	.word	0x00044020
        /*020c*/ 	.short	0x010a
        /*020e*/ 	.byte	0x3f
	.zero		1


	//   ....[20]....
        /*0210*/ 	.word	0x00000bf0
        /*0214*/ 	.word	0x00000000
        /*0218*/ 	.word	0x00044020
        /*021c*/ 	.short	0x010a
        /*021e*/ 	.byte	0x3f
	.zero		1


	//   ....[21]....
        /*0220*/ 	.word	0x00000e80
        /*0224*/ 	.word	0x00000002
        /*0228*/ 	.word	0x00044020
        /*022c*/ 	.short	0x010a
        /*022e*/ 	.byte	0x3f
	.zero		1


	//   ....[22]....
        /*0230*/ 	.word	0x00001100
        /*0234*/ 	.word	0x00000003
        /*0238*/ 	.word	0x00044020
        /*023c*/ 	.short	0x010a
        /*023e*/ 	.byte	0x3f
	.zero		1


	//   ....[23]....
        /*0240*/ 	.word	0x000013a0
        /*0244*/ 	.word	0x00000002
        /*0248*/ 	.word	0x00044040
        /*024c*/ 	.short	0x010a
        /*024e*/ 	.byte	0x3f
	.zero		1


	//   ....[24]....
        /*0250*/ 	.word	0x000013c0
        /*0254*/ 	.word	0x00000002
        /*0258*/ 	.word	0x00044000
        /*025c*/ 	.short	0x010a
        /*025e*/ 	.byte	0x3f
	.zero		1


	//   ....[25]....
        /*0260*/ 	.word	0x00001ae0
        /*0264*/ 	.word	0x00000002
        /*0268*/ 	.word	0x00044008
        /*026c*/ 	.short	0x010a
        /*026e*/ 	.byte	0x3f
	.zero		1


	//   ....[26]....
        /*0270*/ 	.word	0x000062b0
        /*0274*/ 	.word	0x00000012
        /*0278*/ 	.word	0x00000000
        /*027c*/ 	.short	0x0101
        /*027e*/ 	.byte	0x3f
	.zero		1


	//   ....[27]....
        /*0280*/ 	.word	0x00006360
        /*0284*/ 	.word	0x00000003
        /*0288*/ 	.word	0x00044000
        /*028c*/ 	.short	0x010a
        /*028e*/ 	.byte	0x3f
	.zero		1


	//   ....[28]....
        /*0290*/ 	.word	0x000067e0
        /*0294*/ 	.word	0x00000000
        /*0298*/ 	.word	0x00044020
        /*029c*/ 	.short	0x010a
        /*029e*/ 	.byte	0x3f
	.zero		1


	//   ....[29]....
        /*02a0*/ 	.word	0x000072e0
        /*02a4*/ 	.word	0x00000016
        /*02a8*/ 	.word	0x00000000
        /*02ac*/ 	.short	0x0101
        /*02ae*/ 	.byte	0x3f
	.zero		1


	//   ....[30]....
        /*02b0*/ 	.word	0x000072f0
        /*02b4*/ 	.word	0x000000db
        /*02b8*/ 	.word	0x00044000
        /*02bc*/ 	.short	0x010a
        /*02be*/ 	.byte	0x3f
	.zero		1


	//   ....[31]....
        /*02c0*/ 	.word	0x0000b400
        /*02c4*/ 	.word	0x0000000f
        /*02c8*/ 	.word	0x00000000
        /*02cc*/ 	.short	0x0101
        /*02ce*/ 	.byte	0x3f
	.zero		1


	//   ....[32]....
        /*02d0*/ 	.word	0x0000b480
        /*02d4*/ 	.word	0x00000004
        /*02d8*/ 	.word	0x00044020
        /*02dc*/ 	.short	0x010a
        /*02de*/ 	.byte	0x3f
	.zero		1


	//   ....[33]....
        /*02e0*/ 	.word	0x0000d300
        /*02e4*/ 	.word	0x00000003
        /*02e8*/ 	.word	0x00044048
        /*02ec*/ 	.short	0x010a
        /*02ee*/ 	.byte	0x3f
	.zero		1


	//   ....[34]....
        /*02f0*/ 	.word	0x0000d350
        /*02f4*/ 	.word	0x00000003
        /*02f8*/ 	.word	0x00044020
        /*02fc*/ 	.short	0x010a
        /*02fe*/ 	.byte	0x3f
	.zero		1


	//   ....[35]....
        /*0300*/ 	.word	0x0000d3a0
        /*0304*/ 	.word	0x00000000
        /*0308*/ 	.word	0x00044020
        /*030c*/ 	.short	0x010a
        /*030e*/ 	.byte	0x3f
	.zero		1


	//   ....[36]....
        /*0310*/ 	.word	0x0000d3f0
        /*0314*/ 	.word	0x00000002
        /*0318*/ 	.word	0x00044020
        /*031c*/ 	.short	0x010a
        /*031e*/ 	.byte	0x3f
	.zero		1


	//   ....[37]....
        /*0320*/ 	.word	0x0000d440
        /*0324*/ 	.word	0x00000003
        /*0328*/ 	.word	0x00044020
        /*032c*/ 	.short	0x010a
        /*032e*/ 	.byte	0x3f
	.zero		1


	//   ....[38]....
        /*0330*/ 	.word	0x0000d490
        /*0334*/ 	.word	0x00000002
        /*0338*/ 	.word	0x00044040
        /*033c*/ 	.short	0x010a
        /*033e*/ 	.byte	0x3f
	.zero		1


	//   ....[39]....
        /*0340*/ 	.word	0x0000d4e0
        /*0344*/ 	.word	0x00000002
        /*0348*/ 	.word	0x00044000
        /*034c*/ 	.short	0x010a
        /*034e*/ 	.byte	0x3f
	.zero		1


	//   ....[40]....
        /*0350*/ 	.word	0x0000d530
        /*0354*/ 	.word	0x00000002
        /*0358*/ 	.word	0x00044008
        /*035c*/ 	.short	0x010a
        /*035e*/ 	.byte	0x3f
	.zero		1


	//   ....[41]....
        /*0360*/ 	.word	0x0000d580
        /*0364*/ 	.word	0x00000003
        /*0368*/ 	.word	0x00044000
        /*036c*/ 	.short	0x010a
        /*036e*/ 	.byte	0x3f
	.zero		1


	//   ....[42]....
        /*0370*/ 	.word	0x0000d5d0
        /*0374*/ 	.word	0x00000000
        /*0378*/ 	.word	0x00044020
        /*037c*/ 	.short	0x010a
        /*037e*/ 	.byte	0x3f
	.zero		1


	//   ....[43]....
        /*0380*/ 	.word	0x0000d620
        /*0384*/ 	.word	0x000000db
        /*0388*/ 	.word	0x00044000
        /*038c*/ 	.short	0x010a
        /*038e*/ 	.byte	0x3f
	.zero		1


	//   ....[44]....
        /*0390*/ 	.word	0x0000d670
        /*0394*/ 	.word	0x00000004
        /*0398*/ 	.word	0x00044020
        /*039c*/ 	.short	0x010a
        /*039e*/ 	.byte	0x3f
	.zero		1


	//----- nvinfo : EIATTR_NUM_MBARRIERS
	.align		4
.L_36:
        /*03a0*/ 	.byte	0x03, 0x38
        /*03a2*/ 	.short	0x0012


	//----- nvinfo : EIATTR_EXIT_INSTR_OFFSETS
	.align		4
        /*03a4*/ 	.byte	0x04, 0x1c
        /*03a6*/ 	.short	(.L_38 - .L_37)


	//   ....[0]....
.L_37:
        /*03a8*/ 	.word	0x0000d2f0


	//----- nvinfo : EIATTR_MAX_THREADS
	.align		4
.L_38:
        /*03ac*/ 	.byte	0x04, 0x05
        /*03ae*/ 	.short	(.L_40 - .L_39)
.L_39:
        /*03b0*/ 	.word	0x00000080
        /*03b4*/ 	.word	0x00000001
        /*03b8*/ 	.word	0x00000001


	//----- nvinfo : EIATTR_CRS_STACK_SIZE
	.align		4
.L_40:
        /*03bc*/ 	.byte	0x04, 0x1e
        /*03be*/ 	.short	(.L_42 - .L_41)
.L_41:
        /*03c0*/ 	.word	0x00000000


	//----- nvinfo : EIATTR_CBANK_PARAM_SIZE
	.align		4
.L_42:
        /*03c4*/ 	.byte	0x03, 0x19
        /*03c6*/ 	.short	0x0870


	//----- nvinfo : EIATTR_PARAM_CBANK
	.align		4
        /*03c8*/ 	.byte	0x04, 0x0a
        /*03ca*/ 	.short	(.L_44 - .L_43)
	.align		4
.L_43:
        /*03cc*/ 	.word	index@(.nv.constant0._ZN7cutlass13device_kernelINS_4fmha6kernel13FmhaKernelTmaINS1_10collective15FmhaMainloopTmaINS_6half_tEfN4cute5tupleIJNS7_1CILi64EEENS9_ILi256EEENS9_ILi128EEEEEENS4_13DefaultFusionEJEEENS4_15FmhaFwdEpilogueIS6_fNS8_IJSA_SC_SB_EEEEEJEEEEEvNT_6ParamsE)
        /*03d0*/ 	.short	0x0210
        /*03d2*/ 	.short	0x0870


	//----- nvinfo : EIATTR_SW_WAR
	.align		4
.L_44:
        /*03d4*/ 	.byte	0x04, 0x36
        /*03d6*/ 	.short	(.L_46 - .L_45)
.L_45:
        /*03d8*/ 	.word	0x00000008
.L_46:


//--------------------- .nv.callgraph             --------------------------
	.section	.nv.callgraph,"",@"SHT_CUDA_CALLGRAPH"
	.align	4
	.sectionentsize	8
	.align		4
        /*0000*/ 	.word	0x00000000
	.align		4
        /*0004*/ 	.word	0xffffffff
	.align		4
        /*0008*/ 	.word	index@(_ZN7cutlass13device_kernelINS_4fmha6kernel13FmhaKernelTmaINS1_10collective15FmhaMainloopTmaINS_6half_tEfN4cute5tupleIJNS7_1CILi64EEENS9_ILi256EEENS9_ILi128EEEEEENS4_13DefaultFusionEJEEENS4_15FmhaFwdEpilogueIS6_fNS8_IJSA_SC_SB_EEEEEJEEEEEvNT_6ParamsE)
	.align		4
        /*000c*/ 	.word	index@(__assertfail)
	.align		4
        /*0010*/ 	.word	0x00000000
	.align		4
        /*0014*/ 	.word	0xfffffffe
	.align		4
        /*0018*/ 	.word	0x00000000
	.align		4
        /*001c*/ 	.word	0xfffffffd
	.align		4
        /*0020*/ 	.word	0x00000000
	.align		4
        /*0024*/ 	.word	0xfffffffc


//--------------------- .nv.constant4             --------------------------
	.section	.nv.constant4,"a",@progbits
	.align	8
	.align		8
.nv.constant4:
        /*0000*/ 	.dword	__assertfail
	.align		8
        /*0008*/ 	.dword	__unnamed_1
	.align		8
        /*0010*/ 	.dword	__unnamed_2
	.align		8
        /*0018*/ 	.dword	_ZN39_INTERNAL_137b7515_4_k_cu_8bdb907f_27964cuda3std3__45__cpo5beginE
	.align		8
        /*0020*/ 	.dword	_ZN39_INTERNAL_137b7515_4_k_cu_8bdb907f_27964cuda3std3__45__cpo3endE
	.align		8
        /*0028*/ 	.dword	_ZN39_INTERNAL_137b7515_4_k_cu_8bdb907f_27964cuda3std3__45__cpo6cbeginE
	.align		8
        /*0030*/ 	.dword	_ZN39_INTERNAL_137b7515_4_k_cu_8bdb907f_27964cuda3std3__45__cpo4cendE
	.align		8
        /*0038*/ 	.dword	_ZN39_INTERNAL_137b7515_4_k_cu_8bdb907f_27964cuda3std3__441_GLOBAL__N__137b7515_4_k_cu_8bdb907f_27966ignoreE
	.align		8
        /*0040*/ 	.dword	_ZN39_INTERNAL_137b7515_4_k_cu_8bdb907f_27964cuda3std3__419piecewise_constructE
	.align		8
        /*0048*/ 	.dword	_ZN39_INTERNAL_137b7515_4_k_cu_8bdb907f_27964cuda3std3__48in_placeE
	.align		8
        /*0050*/ 	.dword	_ZN39_INTERNAL_137b7515_4_k_cu_8bdb907f_27964cuda3std6ranges3__45__cpo4swapE
	.align		8
        /*0058*/ 	.dword	_ZN39_INTERNAL_137b7515_4_k_cu_8bdb907f_27964cuda3std6ranges3__45__cpo9iter_moveE
	.align		8
        /*0060*/ 	.dword	_ZN39_INTERNAL_137b7515_4_k_cu_8bdb907f_27964cute7productE
	.align		8
        /*0068*/ 	.dword	_ZN39_INTERNAL_137b7515_4_k_cu_8bdb907f_27964cute1_E
	.align		8
        /*0070*/ 	.dword	$str$23
	.align		8
        /*0078*/ 	.dword	$str$24


//--------------------- .text._ZN7cutlass13device_kernelINS_4fmha6kernel13FmhaKernelTmaINS1_10collective15FmhaMainloopTmaINS_6half_tEfN4cute5tupleIJNS7_1CILi64EEENS9_ILi256EEENS9_ILi128EEEEEENS4_13DefaultFusionEJEEENS4_15FmhaFwdEpilogueIS6_fNS8_IJSA_SC_SB_EEEEEJEEEEEvNT_6ParamsE --------------------------
	.section	.text._ZN7cutlass13device_kernelINS_4fmha6kernel13FmhaKernelTmaINS1_10collective15FmhaMainloopTmaINS_6half_tEfN4cute5tupleIJNS7_1CILi64EEENS9_ILi256EEENS9_ILi128EEEEEENS4_13DefaultFusionEJEEENS4_15FmhaFwdEpilogueIS6_fNS8_IJSA_SC_SB_EEEEEJEEEEEvNT_6ParamsE,"ax",@progbits
	.align	128
.text._ZN7cutlass13device_kernelINS_4fmha6kernel13FmhaKernelTmaINS1_10collective15FmhaMainloopTmaINS_6half_tEfN4cute5tupleIJNS7_1CILi64EEENS9_ILi256EEENS9_ILi128EEEEEENS4_13DefaultFusionEJEEENS4_15FmhaFwdEpilogueIS6_fNS8_IJSA_SC_SB_EEEEEJEEEEEvNT_6ParamsE:
        .type           _ZN7cutlass13device_kernelINS_4fmha6kernel13FmhaKernelTmaINS1_10collective15FmhaMainloopTmaINS_6half_tEfN4cute5tupleIJNS7_1CILi64EEENS9_ILi256EEENS9_ILi128EEEEEENS4_13DefaultFusionEJEEENS4_15FmhaFwdEpilogueIS6_fNS8_IJSA_SC_SB_EEEEEJEEEEEvNT_6ParamsE,@function
        .size           _ZN7cutlass13device_kernelINS_4fmha6kernel13FmhaKernelTmaINS1_10collective15FmhaMainloopTmaINS_6half_tEfN4cute5tupleIJNS7_1CILi64EEENS9_ILi256EEENS9_ILi128EEEEEENS4_13DefaultFusionEJEEENS4_15FmhaFwdEpilogueIS6_fNS8_IJSA_SC_SB_EEEEEJEEEEEvNT_6ParamsE,(.L_x_80 - _ZN7cutlass13device_kernelINS_4fmha6kernel13FmhaKernelTmaINS1_10collective15FmhaMainloopTmaINS_6half_tEfN4cute5tupleIJNS7_1CILi64EEENS9_ILi256EEENS9_ILi128EEEEEENS4_13DefaultFusionEJEEENS4_15FmhaFwdEpilogueIS6_fNS8_IJSA_SC_SB_EEEEEJEEEEEvNT_6ParamsE)
        .other          _ZN7cutlass13device_kernelINS_4fmha6kernel13FmhaKernelTmaINS1_10collective15FmhaMainloopTmaINS_6half_tEfN4cute5tupleIJNS7_1CILi64EEENS9_ILi256EEENS9_ILi128EEEEEENS4_13DefaultFusionEJEEENS4_15FmhaFwdEpilogueIS6_fNS8_IJSA_SC_SB_EEEEEJEEEEEvNT_6ParamsE,@"STO_CUDA_ENTRY STV_DEFAULT"
_ZN7cutlass13device_kernelINS_4fmha6kernel13FmhaKernelTmaINS1_10collective15FmhaMainloopTmaINS_6half_tEfN4cute5tupleIJNS7_1CILi64EEENS9_ILi256EEENS9_ILi128EEEEEENS4_13DefaultFusionEJEEENS4_15FmhaFwdEpilogueIS6_fNS8_IJSA_SC_SB_EEEEEJEEEEEvNT_6ParamsE:
[----:B------:R-:W1:Y:S01]  /*0000*/  LDC R1, c[0x0][0x28] ;  /* 0x00000a00ff017b82 */ /* 0x000e620000000800 */
[----:B------:R-:W2:Y:S01]  /*0010*/  S2R R16, SR_TID.X ;  /* 0x0000000000107919 */ /* 0x000ea20000002100 */
[----:B------:R-:W-:Y:S01]  /*0020*/  ELECT P0, URZ, PT ;  /* 0x00000000003f782f */ /* 0x000fe20003800000 */
[----:B------:R-:W-:Y:S01]  /*0030*/  BSSY B0, `(.L_x_0) ;  /* 0x0000010000007945 */ /* 0x000fe20003800000 */
[----:B--2---:R-:W-:-:S05]  /*0040*/  SHF.R.U32.HI R9, RZ, 0x5, R16 ;  /* 0x00000005ff097819 */ /* 0x004fca0000011610 */
[----:B------:R-:W2:Y:S02]  /*0050*/  SHFL.IDX PT, R0, R9, RZ, 0x1f ;  /* 0x00001fff09007589 */ /* 0x000ea400000e0000 */
[----:B--2---:R-:W-:-:S13]  /*0060*/  ISETP.NE.OR P0, PT, R0, RZ, !P0 ;  /* 0x000000ff0000720c */ /* 0x004fda0004705670 */
[----:B-1----:R-:W-:Y:S05]  /*0070*/  @P0 BRA `(.L_x_1) ;  /* 0x00000000002c0947 */ /* 0x002fea0003800000 */
[----:B------:R-:W-:Y:S02]  /*0080*/  ULDC.64 UR4, c[0x0][0x198] ;  /* 0x0000660000047ab9 */ /* 0x000fe40000000a00 */
[----:B------:R-:W-:Y:S02]  /*0090*/  UIADD3 UR6, UP0, UR4, 0xf0, URZ ;  /* 0x000000f004067890 */ /* 0x000fe4000ff1e03f */
[----:B------:R-:W-:Y:S02]  /*00a0*/  UIADD3 UR8, UP1, UR4, 0x1f0, URZ ;  /* 0x000001f004087890 */ /* 0x000fe4000ff3e03f */
[----:B------:R-:W-:Y:S02]  /*00b0*/  UIADD3 UR4, UP2, UR4, 0x2f0, URZ ;  /* 0x000002f004047890 */ /* 0x000fe4000ff5e03f */
[----:B------:R-:W-:Y:S02]  /*00c0*/  UIADD3.X UR7, URZ, UR5, URZ, UP0, !UPT ;  /* 0x000000053f077290 */ /* 0x000fe400087fe43f */
[----:B------:R-:W-:-:S02]  /*00d0*/  UIADD3.X UR9, URZ, UR5, URZ, UP1, !UPT ;  /* 0x000000053f097290 */ /* 0x000fc40008ffe43f */
[----:B------:R-:W-:-:S05]  /*00e0*/  UIADD3.X UR5, URZ, UR5, URZ, UP2, !UPT ;  /* 0x000000053f057290 */ /* 0x000fca00097fe43f */
[----:B------:R1:W-:Y:S02]  /*00f0*/  UTMACCTL.PF [UR6] ;  /* 0x00000000060079b9 */ /* 0x0003e40008040000 */
[----:B------:R1:W-:Y:S02]  /*0100*/  UTMACCTL.PF [UR8] ;  /* 0x00000000080079b9 */ /* 0x0003e40008040000 */
[----:B------:R1:W-:Y:S02]  /*0110*/  UTMACCTL.PF [UR4] ;  /* 0x00000000040079b9 */ /* 0x0003e40008040000 */
[----:B-1----:R-:W-:Y:S01]  /*0120*/  NOP ;  /* 0x0000000000007918 */ /* 0x002fe20000000000 */
.L_x_1:
[----:B------:R-:W-:Y:S05]  /*0130*/  BSYNC B0 ;  /* 0x0000000000007941 */ /* 0x000fea0003800000 */
.L_x_0:
[----:B------:R-:W1:Y:S02]  /*0140*/  SHFL.IDX PT, R0, R9, RZ, 0x1f ;  /* 0x00001fff09007589 */ /* 0x000e6400000e0000 */
[----:B-1----:R-:W-:-:S13]  /*0150*/  ISETP.NE.AND P0, PT, R0, RZ, PT ;  /* 0x000000ff0000720c */ /* 0x002fda0003f05270 */
[----:B------:R-:W-:Y:S05]  /*0160*/  @P0 BRA `(.L_x_2) ;  /* 0x0000000000400947 */ /* 0x000fea0003800000 */
[----:B------:R-:W1:Y:S01]  /*0170*/  S2UR UR8, SR_CgaCtaId ;  /* 0x00000000000879c3 */ /* 0x000e620000008800 */
[----:B------:R-:W-:Y:S01]  /*0180*/  UMOV UR4, 0x400 ;  /* 0x0000040000047882 */ /* 0x000fe20000000000 */
[----:B------:R-:W-:Y:S01]  /*0190*/  UMOV UR5, 0x1 ;  /* 0x0000000100057882 */ /* 0x000fe20000000000 */
[----:B------:R-:W-:Y:S01]  /*01a0*/  UMOV UR6, 0x80 ;  /* 0x0000008000067882 */ /* 0x000fe20000000000 */
[----:B------:R-:W-:Y:S01]  /*01b0*/  ELECT P0, URZ, PT ;  /* 0x00000000003f782f */ /* 0x000fe20003800000 */
[----:B------:R-:W-:-:S04]  /*01c0*/  UIADD3 UR6, -UR6, 0x100000, URZ ;  /* 0x0010000006067890 */ /* 0x000fc8000fffe13f */
[----:B------:R-:W-:Y:S02]  /*01d0*/  USHF.L.U32 UR7, UR6, 0xb, URZ ;  /* 0x0000000b06077899 */ /* 0x000fe4000800063f */
[----:B------:R-:W-:Y:S02]  /*01e0*/  USHF.L.U32 UR6, UR6, 0x1, URZ ;  /* 0x0000000106067899 */ /* 0x000fe4000800063f */
[----:B-1----:R-:W-:Y:S02]  /*01f0*/  ULEA UR8, UR8, UR4, 0x18 ;  /* 0x0000000408087291 */ /* 0x002fe4000f8ec03f */
[----:B------:R-:W-:-:S04]  /*0200*/  UIADD3 UR4, -UR5, 0x100000, URZ ;  /* 0x0010000005047890 */ /* 0x000fc8000fffe13f */
[----:B------:R-:W-:Y:S02]  /*0210*/  USHF.L.U32 UR5, UR4, 0xb, URZ ;  /* 0x0000000b04057899 */ /* 0x000fe4000800063f */
[----:B------:R-:W-:Y:S01]  /*0220*/  USHF.L.U32 UR4, UR4, 0x1, URZ ;  /* 0x0000000104047899 */ /* 0x000fe2000800063f */
[----:B------:R-:W1:Y:S11]  /*0230*/  FENCE.VIEW.ASYNC.S ;  /* 0x00000000000073c6 */ /* 0x000e760000000000 */
[----:B-1----:R1:W2:Y:S01]  /*0240*/  SYNCS.EXCH.64 URZ, [UR8+0x44040], UR4 ;  /* 0x04404004083f75b2 */ /* 0x0022a20008000100 */
[----:B------:R1:W3:Y:S01]  /*0250*/  SYNCS.EXCH.64 URZ, [UR8+0x44048], UR6 ;  /* 0x04404806083f75b2 */ /* 0x0002e20008000100 */
[----:B------:R-:W-:Y:S01]  /*0260*/  NOP ;  /* 0x0000000000007918 */ /* 0x000fe20000000000 */
.L_x_2:
[----:B------:R-:W4:Y:S01]  /*0270*/  SHFL.IDX PT, R0, R9, RZ, 0x1f ;  /* 0x00001fff09007589 */ /* 0x000f2200000e0000 */
[----:B------:R-:W-:Y:S01]  /*0280*/  NOP ;  /* 0x0000000000007918 */ /* 0x000fe20000000000 */
[----:B----4-:R-:W-:-:S13]  /*0290*/  ISETP.NE.AND P0, PT, R0, RZ, PT ;  /* 0x000000ff0000720c */ /* 0x010fda0003f05270 */
[----:B------:R-:W-:Y:S05]  /*02a0*/  @P0 BRA `(.L_x_3) ;  /* 0x0000000000580947 */ /* 0x000fea0003800000 */
[----:B-1----:R-:W1:Y:S01]  /*02b0*/  S2UR UR5, SR_CgaCtaId ;  /* 0x00000000000579c3 */ /* 0x002e620000008800 */
[----:B------:R-:W-:Y:S01]  /*02c0*/  UMOV UR4, 0x400 ;  /* 0x0000040000047882 */ /* 0x000fe20000000000 */
[----:B------:R-:W-:Y:S01]  /*02d0*/  UMOV UR6, 0x1 ;  /* 0x0000000100067882 */ /* 0x000fe20000000000 */
[----:B------:R-:W-:Y:S01]  /*02e0*/  UMOV UR7, 0x80 ;  /* 0x0000008000077882 */ /* 0x000fe20000000000 */
[----:B------:R-:W-:Y:S01]  /*02f0*/  ELECT P0, URZ, PT ;  /* 0x00000000003f782f */ /* 0x000fe20003800000 */
[----:B-1----:R-:W-:Y:S02]  /*0300*/  ULEA UR8, UR5, UR4, 0x18 ;  /* 0x0000000405087291 */ /* 0x002fe4000f8ec03f */
[----:B------:R-:W-:-:S04]  /*0310*/  UIADD3 UR4, -UR6, 0x100000, URZ ;  /* 0x0010000006047890 */ /* 0x000fc8000fffe13f */
[----:B------:R-:W-:Y:S02]  /*0320*/  USHF.L.U32 UR5, UR4, 0xb, URZ ;  /* 0x0000000b04057899 */ /* 0x000fe4000800063f */
[----:B------:R-:W-:Y:S02]  /*0330*/  USHF.L.U32 UR4, UR4, 0x1, URZ ;  /* 0x0000000104047899 */ /* 0x000fe4000800063f */
[----:B------:R-:W-:-:S04]  /*0340*/  UIADD3 UR6, -UR7, 0x100000, URZ ;  /* 0x0010000007067890 */ /* 0x000fc8000fffe13f */
[----:B------:R-:W-:Y:S02]  /*0350*/  USHF.L.U32 UR7, UR6, 0xb, URZ ;  /* 0x0000000b06077899 */ /* 0x000fe4000800063f */
[----:B------:R-:W-:Y:S01]  /*0360*/  USHF.L.U32 UR6, UR6, 0x1, URZ ;  /* 0x0000000106067899 */ /* 0x000fe2000800063f */
[----:B------:R-:W1:Y:S03]  /*0370*/  FENCE.VIEW.ASYNC.S ;  /* 0x00000000000073c6 */ /* 0x000e660000000000 */
[----:B-1----:R4:W1:Y:S08]  /*0380*/  SYNCS.EXCH.64 URZ, [UR8+0x44000], UR4 ;  /* 0x04400004083f75b2 */ /* 0x0028700008000100 */
[----:B------:R4:W1:Y:S01]  /*0390*/  SYNCS.EXCH.64 URZ, [UR8+0x44020], UR6 ;  /* 0x04402006083f75b2 */ /* 0x0008620008000100 */
[----:B------:R4:W1:Y:S01]  /*03a0*/  SYNCS.EXCH.64 URZ, [UR8+0x44008], UR4 ;  /* 0x04400804083f75b2 */ /* 0x0008620008000100 */
[----:B------:R4:W1:Y:S01]  /*03b0*/  SYNCS.EXCH.64 URZ, [UR8+0x44028], UR6 ;  /* 0x04402806083f75b2 */ /* 0x0008620008000100 */
[----:B------:R4:W1:Y:S01]  /*03c0*/  SYNCS.EXCH.64 URZ, [UR8+0x44010], UR4 ;  /* 0x04401004083f75b2 */ /* 0x0008620008000100 */
[----:B------:R4:W1:Y:S01]  /*03d0*/  SYNCS.EXCH.64 URZ, [UR8+0x44030], UR6 ;  /* 0x04403006083f75b2 */ /* 0x0008620008000100 */
[----:B------:R4:W1:Y:S01]  /*03e0*/  SYNCS.EXCH.64 URZ, [UR8+0x44018], UR4 ;  /* 0x04401804083f75b2 */ /* 0x0008620008000100 */
[----:B------:R4:W1:Y:S02]  /*03f0*/  SYNCS.EXCH.64 URZ, [UR8+0x44038], UR6 ;  /* 0x04403806083f75b2 */ /* 0x0008640008000100 */
[----:B----4-:R-:W-:Y:S01]  /*0400*/  NOP ;  /* 0x0000000000007918 */ /* 0x010fe20000000000 */
.L_x_3:
        /* <DEDUP_REMOVED lines=26> */
.L_x_4:
[----:B------:R-:W4:Y:S01]  /*05b0*/  SHFL.IDX PT, R9, R9, RZ, 0x1f ;  /* 0x00001fff09097589 */ /* 0x000f2200000e0000 */
[----:B------:R-:W-:Y:S01]  /*05c0*/  ELECT P0, URZ, PT ;  /* 0x00000000003f782f */ /* 0x000fe20003800000 */
[----:B------:R-:W-:Y:S01]  /*05d0*/  NOP ;  /* 0x0000000000007918 */ /* 0x000fe20000000000 */
[----:B------:R-:W4:Y:S01]  /*05e0*/  S2UR UR36, SR_CTAID.Y ;  /* 0x00000000002479c3 */ /* 0x000f220000002600 */
[----:B------:R-:W-:Y:S01]  /*05f0*/  BSSY B0, `(.L_x_5) ;  /* 0x0000028000007945 */ /* 0x000fe20003800000 */
[----:B------:R-:W-:Y:S02]  /*0600*/  MOV R8, RZ ;  /* 0x000000ff00087202 */ /* 0x000fe40000000f00 */
[----:B------:R-:W-:-:S04]  /*0610*/  LOP3.LUT R17, R16, 0x7f, RZ, 0xc0, !PT ;  /* 0x0000007f10117812 */ /* 0x000fc800078ec0ff */
[----:B------:R-:W4:Y:S08]  /*0620*/  S2UR UR37, SR_CTAID.Z ;  /* 0x00000000002579c3 */ /* 0x000f300000002700 */
[----:B-123--:R-:W-:Y:S01]  /*0630*/  BAR.SYNC.DEFER_BLOCKING 0x0 ;  /* 0x0000000000007b1d */ /* 0x00efe20000010000 */
[----:B----4-:R-:W-:-:S13]  /*0640*/  ISETP.EQ.AND P1, PT, R9, RZ, P0 ;  /* 0x000000ff0900720c */ /* 0x010fda0000722270 */
[----:B------:R-:W-:Y:S05]  /*0650*/  @!P1 BRA `(.L_x_6) ;  /* 0x0000000000849947 */ /* 0x000fea0003800000 */
[----:B------:R-:W1:Y:S01]  /*0660*/  S2R R3, SR_CgaCtaId ;  /* 0x0000000000037919 */ /* 0x000e620000008800 */
[----:B------:R-:W-:Y:S02]  /*0670*/  MOV R0, 0x400 ;  /* 0x0000040000007802 */ /* 0x000fe40000000f00 */
[----:B------:R-:W-:Y:S02]  /*0680*/  MOV R2, 0x1 ;  /* 0x0000000100027802 */ /* 0x000fe40000000f00 */
[----:B------:R-:W-:Y:S02]  /*0690*/  ISETP.NE.AND P3, PT, R17, RZ, PT ;  /* 0x000000ff1100720c */ /* 0x000fe40003f65270 */
[----:B-1----:R-:W-:Y:S02]  /*06a0*/  LEA R3, R3, R0, 0x18 ;  /* 0x0000000003037211 */ /* 0x002fe400078ec0ff */
[----:B------:R-:W-:-:S04]  /*06b0*/  SHF.L.U32 R0, R2, 0x1f, RZ ;  /* 0x0000001f02007819 */ /* 0x000fc800000006ff */
[----:B------:R-:W1:Y:S02]  /*06c0*/  SYNCS.PHASECHK.TRANS64.TRYWAIT P2, [R3+URZ+0x44048], R0 ;  /* 0x04404800030075a7 */ /* 0x000e64000804017f */
[----:B-1----:R-:W-:Y:S05]  /*06d0*/  @!P2 BRA `(.L_x_7) ;  /* 0x000000cc0008a947 */ /* 0x002fea0003800000 */
.L_x_63:
[----:B------:R-:W-:Y:S05]  /*06e0*/  @P3 BRA `(.L_x_8) ;  /* 0x0000000000143947 */ /* 0x000fea0003800000 */
[----:B------:R-:W-:Y:S02]  /*06f0*/  LOP3.LUT P2, RZ, R16, 0x1f, RZ, 0xc0, !PT ;  /* 0x0000001f10ff7812 */ /* 0x000fe4000784c0ff */
[----:B-1----:R-:W-:-:S04]  /*0700*/  MOV R0, 0x4000 ;  /* 0x0000400000007802 */ /* 0x002fc80000000f00 */
[----:B------:R2:W-:Y:S07]  /*0710*/  SYNCS.ARRIVE.TRANS64 RZ, [R3+URZ+0x44040], R0 ;  /* 0x0440400003ff79a7 */ /* 0x0005ee000800003f */
[----:B------:R-:W-:Y:S05]  /*0720*/  @!P2 BRA `(.L_x_8) ;  /* 0x000000000004a947 */ /* 0x000fea0003800000 */
[----:B------:R-:W-:Y:S01]  /*0730*/  BPT.TRAP 0x1 ;  /* 0x000000040000795c */ /* 0x000fe20000300000 */
.L_x_8:
[----:B------:R-:W3:Y:S01]  /*0740*/  S2UR UR11, SR_CTAID.X ;  /* 0x00000000000b79c3 */ /* 0x000ee20000002500 */
[----:B------:R-:W-:Y:S01]  /*0750*/  R2UR UR8, R3 ;  /* 0x00000000030872ca */ /* 0x000fe200000e0000 */
[----:B------:R-:W-:Y:S01]  /*0760*/  ULDC.64 UR4, c[0x0][0x198] ;  /* 0x0000660000047ab9 */ /* 0x000fe20000000a00 */
[----:B------:R-:W-:Y:S01]  /*0770*/  UMOV UR6, 0x0 ;  /* 0x0000000000067882 */ /* 0x000fe20000000000 */
[----:B------:R-:W-:Y:S01]  /*0780*/  UIADD3 UR4, UP0, UR4, 0xf0, URZ ;  /* 0x000000f004047890 */ /* 0x000fe2000ff1e03f */
[----:B------:R-:W-:Y:S01]  /*0790*/  UMOV UR7, 0x10000000 ;  /* 0x1000000000077882 */ /* 0x000fe20000000000 */
[----:B------:R-:W-:Y:S02]  /*07a0*/  UMOV UR10, URZ ;  /* 0x0000003f000a7c82 */ /* 0x000fe40008000000 */
[----:B------:R-:W-:Y:S01]  /*07b0*/  UIADD3.X UR5, URZ, UR5, URZ, UP0, !UPT ;  /* 0x000000053f057290 */ /* 0x000fe200087fe43f */
[----:B------:R-:W-:Y:S01]  /*07c0*/  UMOV UR12, UR36 ;  /* 0x00000024000c7c82 */ /* 0x000fe20008000000 */
[----:B------:R-:W-:Y:S01]  /*07d0*/  UMOV UR13, UR37 ;  /* 0x00000025000d7c82 */ /* 0x000fe20008000000 */
[----:B------:R-:W-:-:S03]  /*07e0*/  UMOV UR34, 0x40 ;  /* 0x0000004000227882 */ /* 0x000fc60000000000 */
[----:B------:R-:W-:Y:S02]  /*07f0*/  UIADD3 UR9, UR8, 0x44040, URZ ;  /* 0x0004404008097890 */ /* 0x000fe4000fffe03f */
[----:B------:R-:W-:-:S05]  /*0800*/  UIADD3 UR32, UR8, 0x2000, URZ ;  /* 0x0000200008207890 */ /* 0x000fca000fffe03f */
[----:B------:R-:W-:Y:S01]  /*0810*/  UMOV UR33, UR9 ;  /* 0x0000000900217c82 */ /* 0x000fe20008000000 */
[----:B---3--:R-:W-:-:S07]  /*0820*/  USHF.L.U32 UR11, UR11, 0x6, URZ ;  /* 0x000000060b0b7899 */ /* 0x008fce000800063f */
[----:B------:R-:W-:Y:S02]  /*0830*/  UMOV UR35, UR11 ;  /* 0x0000000b00237c82 */ /* 0x000fe40008000000 */
[----:B------:R3:W-:Y:S01]  /*0840*/  UTMALDG.4D [UR8], [UR4], desc[UR6] ;  /* 0x00000608040075b4 */ /* 0x0007e20008019000 */
[----:B------:R3:W-:Y:S02]  /*0850*/  UTMALDG.4D [UR32], [UR4], desc[UR6] ;  /* 0x00000620040075b4 */ /* 0x0007e40008019000 */
[----:B---3--:R-:W-:Y:S01]  /*0860*/  NOP ;  /* 0x0000000000007918 */ /* 0x008fe20000000000 */
.L_x_6:
[----:B------:R-:W-:Y:S05]  /*0870*/  BSYNC B0 ;  /* 0x0000000000007941 */ /* 0x000fea0003800000 */
.L_x_5:
[----:B------:R-:W1:Y:S01]  /*0880*/  LDC R10, c[0x0][0x28c] ;  /* 0x0000a300ff0a7b82 */ /* 0x000e620000000800 */
[----:B------:R-:W-:Y:S01]  /*0890*/  BSSY B0, `(.L_x_9) ;  /* 0x00000ac000007945 */ /* 0x000fe20003800000 */
[----:B------:R-:W-:Y:S02]  /*08a0*/  MOV R6, 0x1 ;  /* 0x0000000100067802 */ /* 0x000fe40000000f00 */
[----:B------:R-:W-:Y:S02]  /*08b0*/  MOV R5, RZ ;  /* 0x000000ff00057202 */ /* 0x000fe40000000f00 */
[----:B-12---:R-:W-:-:S04]  /*08c0*/  IADD3 R0, R10, 0xff, RZ ;  /* 0x000000ff0a007810 */ /* 0x006fc80007ffe0ff */
[----:B------:R-:W-:-:S04]  /*08d0*/  SHF.R.S32.HI R3, RZ, 0x1f, R0 ;  /* 0x0000001fff037819 */ /* 0x000fc80000011400 */
[----:B------:R-:W-:-:S04]  /*08e0*/  LEA.HI R3, R3, R0, RZ, 0x8 ;  /* 0x0000000003037211 */ /* 0x000fc800078f40ff */
[----:B------:R-:W-:-:S04]  /*08f0*/  SHF.R.S32.HI R13, RZ, 0x8, R3 ;  /* 0x00000008ff0d7819 */ /* 0x000fc80000011403 */
[----:B------:R-:W-:Y:S01]  /*0900*/  SHF.L.U32 R7, R13, 0x1, RZ ;  /* 0x000000010d077819 */ /* 0x000fe200000006ff */
[----:B------:R-:W-:Y:S06]  /*0910*/  @!P1 BRA `(.L_x_10) ;  /* 0x00000008008c9947 */ /* 0x000fec0003800000 */
[----:B------:R-:W-:Y:S02]  /*0920*/  ISETP.GE.AND P1, PT, R10, 0x1, PT ;  /* 0x000000010a00780c */ /* 0x000fe40003f26270 */
[----:B------:R-:W-:Y:S02]  /*0930*/  LOP3.LUT R4, R16, 0x1f, RZ, 0xc0, !PT ;  /* 0x0000001f10047812 */ /* 0x000fe400078ec0ff */
[----:B------:R-:W-:Y:S02]  /*0940*/  MOV R8, RZ ;  /* 0x000000ff00087202 */ /* 0x000fe40000000f00 */
[----:B------:R-:W-:-:S07]  /*0950*/  MOV R5, RZ ;  /* 0x000000ff00057202 */ /* 0x000fce0000000f00 */
        /* <DEDUP_REMOVED lines=9> */
.L_x_64:
[----:B------:R-:W-:Y:S01]  /*09f0*/  MOV R5, 0x1 ;  /* 0x0000000100057802 */ /* 0x000fe20000000f00 */
[----:B------:R-:W-:Y:S06]  /*0a00*/  @P2 BRA `(.L_x_13) ;  /* 0x0000000000142947 */ /* 0x000fec0003800000 */
[----:B------:R-:W-:Y:S02]  /*0a10*/  ISETP.NE.AND P1, PT, R4, RZ, PT ;  /* 0x000000ff0400720c */ /* 0x000fe40003f25270 */
[----:B-1----:R-:W-:-:S04]  /*0a20*/  MOV R0, 0x10000 ;  /* 0x0001000000007802 */ /* 0x002fc80000000f00 */
[----:B------:R2:W-:Y:S07]  /*0a30*/  SYNCS.ARRIVE.TRANS64 RZ, [R3+URZ+0x44000], R0 ;  /* 0x0440000003ff79a7 */ /* 0x0005ee000800003f */
[----:B------:R-:W-:Y:S05]  /*0a40*/  @!P1 BRA `(.L_x_13) ;  /* 0x0000000000049947 */ /* 0x000fea0003800000 */
[----:B------:R-:W-:Y:S01]  /*0a50*/  BPT.TRAP 0x1 ;  /* 0x000000040000795c */ /* 0x000fe20000300000 */
.L_x_13:
[----:B------:R-:W3:Y:S01]  /*0a60*/  S2R R11, SR_CgaCtaId ;  /* 0x00000000000b7919 */ /* 0x000ee20000008800 */
[----:B------:R-:W-:Y:S01]  /*0a70*/  R2UR UR32, R3 ;  /* 0x00000000032072ca */ /* 0x000fe200000e0000 */
[----:B------:R-:W-:Y:S01]  /*0a80*/  ULDC.64 UR4, c[0x0][0x198] ;  /* 0x0000660000047ab9 */ /* 0x000fe20000000a00 */
[----:B-12---:R-:W-:Y:S01]  /*0a90*/  MOV R0, 0x400 ;  /* 0x0000040000007802 */ /* 0x006fe20000000f00 */
[----:B------:R-:W-:Y:S01]  /*0aa0*/  UIADD3 UR4, UP0, UR4, 0x1f0, URZ ;  /* 0x000001f004047890 */ /* 0x000fe2000ff1e03f */
[----:B------:R-:W-:Y:S01]  /*0ab0*/  MOV R3, 0x1 ;  /* 0x0000000100037802 */ /* 0x000fe20000000f00 */
[----:B------:R-:W-:Y:S01]  /*0ac0*/  UMOV UR11, URZ ;  /* 0x0000003f000b7c82 */ /* 0x000fe20008000000 */
[----:B------:R-:W-:Y:S01]  /*0ad0*/  UMOV UR6, 0x0 ;  /* 0x0000000000067882 */ /* 0x000fe20000000000 */
[----:B------:R-:W-:Y:S01]  /*0ae0*/  UIADD3.X UR5, URZ, UR5, URZ, UP0, !UPT ;  /* 0x000000053f057290 */ /* 0x000fe200087fe43f */
[----:B------:R-:W-:Y:S01]  /*0af0*/  SHF.L.U32 R3, R3, 0x1f, RZ ;  /* 0x0000001f03037819 */ /* 0x000fe200000006ff */
[----:B------:R-:W-:Y:S01]  /*0b00*/  UMOV UR7, 0x10000000 ;  /* 0x1000000000077882 */ /* 0x000fe20000000000 */
[----:B------:R-:W-:Y:S01]  /*0b10*/  UMOV UR10, URZ ;  /* 0x0000003f000a7c82 */ /* 0x000fe20008000000 */
[----:B------:R-:W-:Y:S01]  /*0b20*/  UMOV UR12, UR36 ;  /* 0x00000024000c7c82 */ /* 0x000fe20008000000 */
[----:B------:R-:W-:Y:S01]  /*0b30*/  UMOV UR13, UR37 ;  /* 0x00000025000d7c82 */ /* 0x000fe20008000000 */
[----:B------:R-:W-:Y:S01]  /*0b40*/  UIADD3 UR8, UR32, 0x4000, URZ ;  /* 0x0000400020087890 */ /* 0x000fe2000fffe03f */
[----:B------:R-:W-:Y:S01]  /*0b50*/  ISETP.NE.AND P2, PT, R17, RZ, PT ;  /* 0x000000ff1100720c */ /* 0x000fe20003f45270 */
[----:B------:R-:W-:-:S02]  /*0b60*/  UIADD3 UR9, UR32, 0x44000, URZ ;  /* 0x0004400020097890 */ /* 0x000fc4000fffe03f */
[----:B------:R-:W-:Y:S01]  /*0b70*/  UIADD3 UR32, UR32, 0xc000, URZ ;  /* 0x0000c00020207890 */ /* 0x000fe2000fffe03f */
[----:B------:R-:W-:Y:S01]  /*0b80*/  UMOV UR34, 0x40 ;  /* 0x0000004000227882 */ /* 0x000fe20000000000 */
[----:B------:R-:W-:-:S03]  /*0b90*/  UMOV UR35, UR11 ;  /* 0x0000000b00237c82 */ /* 0x000fc60008000000 */
[----:B------:R-:W-:Y:S02]  /*0ba0*/  UMOV UR33, UR9 ;  /* 0x0000000900217c82 */ /* 0x000fe40008000000 */
[----:B------:R1:W-:Y:S01]  /*0bb0*/  UTMALDG.4D [UR8], [UR4], desc[UR6] ;  /* 0x00000608040075b4 */ /* 0x0003e20008019000 */
[----:B---3--:R-:W-:Y:S01]  /*0bc0*/  LEA R2, R11, R0, 0x18 ;  /* 0x000000000b027211 */ /* 0x008fe200078ec0ff */
[----:B------:R1:W-:Y:S03]  /*0bd0*/  UTMALDG.4D [UR32], [UR4], desc[UR6] ;  /* 0x00000620040075b4 */ /* 0x0003e60008019000 */
[----:B------:R-:W-:-:S04]  /*0be0*/  LEA R0, R5, R2, 0x3 ;  /* 0x0000000205007211 */ /* 0x000fc800078e18ff */
[----:B------:R-:W2:Y:S02]  /*0bf0*/  SYNCS.PHASECHK.TRANS64.TRYWAIT P1, [R0+URZ+0x44020], R3 ;  /* 0x04402003000075a7 */ /* 0x000ea4000802017f */
[----:B-12---:R-:W-:Y:S05]  /*0c00*/  @!P1 BRA `(.L_x_14) ;  /* 0x000000c400e49947 */ /* 0x006fea0003800000 */
.L_x_65:
[----:B------:R-:W-:Y:S01]  /*0c10*/  MOV R8, 0x1 ;  /* 0x0000000100087802 */ /* 0x000fe20000000f00 */
[----:B------:R-:W-:Y:S06]  /*0c20*/  @P2 BRA `(.L_x_15) ;  /* 0x0000000000142947 */ /* 0x000fec0003800000 */
[----:B------:R-:W-:Y:S02]  /*0c30*/  ISETP.NE.AND P1, PT, R4, RZ, PT ;  /* 0x000000ff0400720c */ /* 0x000fe40003f25270 */
[----:B-1----:R-:W-:-:S04]  /*0c40*/  MOV R3, 0x10000 ;  /* 0x0001000000037802 */ /* 0x002fc80000000f00 */
[----:B------:R2:W-:Y:S07]  /*0c50*/  SYNCS.ARRIVE.TRANS64 RZ, [R0+URZ+0x44000], R3 ;  /* 0x0440000300ff79a7 */ /* 0x0005ee000800003f */
[----:B------:R-:W-:Y:S05]  /*0c60*/  @!P1 BRA `(.L_x_15) ;  /* 0x0000000000049947 */ /* 0x000fea0003800000 */
[----:B------:R-:W-:Y:S01]  /*0c70*/  BPT.TRAP 0x1 ;  /* 0x000000040000795c */ /* 0x000fe20000300000 */
.L_x_15:
[C---:B------:R-:W-:Y:S01]  /*0c80*/  LEA R2, R5.reuse, R2, 0x10 ;  /* 0x0000000205027211 */ /* 0x040fe200078e80ff */
[----:B------:R-:W-:Y:S01]  /*0c90*/  ULDC.64 UR4, c[0x0][0x198] ;  /* 0x0000660000047ab9 */ /* 0x000fe20000000a00 */
[----:B------:R-:W-:Y:S01]  /*0ca0*/  R2UR UR9, R0 ;  /* 0x00000000000972ca */ /* 0x000fe200000e0000 */
[----:B------:R-:W-:Y:S01]  /*0cb0*/  UIADD3 UR4, UP0, UR4, 0x2f0, URZ ;  /* 0x000002f004047890 */ /* 0x000fe2000ff1e03f */
[----:B------:R-:W-:Y:S01]  /*0cc0*/  R2UR UR32, R2 ;  /* 0x00000000022072ca */ /* 0x000fe200000e0000 */
[----:B------:R-:W-:Y:S01]  /*0cd0*/  UMOV UR11, URZ ;  /* 0x0000003f000b7c82 */ /* 0x000fe20008000000 */
[----:B------:R-:W-:Y:S01]  /*0ce0*/  UMOV UR6, 0x0 ;  /* 0x0000000000067882 */ /* 0x000fe20000000000 */
[----:B------:R-:W-:Y:S01]  /*0cf0*/  UIADD3.X UR5, URZ, UR5, URZ, UP0, !UPT ;  /* 0x000000053f057290 */ /* 0x000fe200087fe43f */
[----:B------:R-:W-:Y:S01]  /*0d00*/  IADD3 R5, R5, 0x1, RZ ;  /* 0x0000000105057810 */ /* 0x000fe20007ffe0ff */
[----:B------:R-:W-:Y:S01]  /*0d10*/  UMOV UR7, 0x10000000 ;  /* 0x1000000000077882 */ /* 0x000fe20000000000 */
[----:B------:R-:W-:Y:S01]  /*0d20*/  UMOV UR10, URZ ;  /* 0x0000003f000a7c82 */ /* 0x000fe20008000000 */
[----:B------:R-:W-:Y:S01]  /*0d30*/  UMOV UR12, UR36 ;  /* 0x00000024000c7c82 */ /* 0x000fe20008000000 */
[----:B------:R-:W-:Y:S01]  /*0d40*/  UMOV UR13, UR37 ;  /* 0x00000025000d7c82 */ /* 0x000fe20008000000 */
[----:B------:R-:W-:Y:S01]  /*0d50*/  UMOV UR34, 0x40 ;  /* 0x0000004000227882 */ /* 0x000fe20000000000 */
[----:B------:R-:W-:Y:S01]  /*0d60*/  UMOV UR35, UR11 ;  /* 0x0000000b00237c82 */ /* 0x000fe20008000000 */
[----:B------:R-:W-:-:S02]  /*0d70*/  UIADD3 UR9, UR9, 0x44000, URZ ;  /* 0x0004400009097890 */ /* 0x000fc4000fffe03f */
[----:B------:R-:W-:Y:S02]  /*0d80*/  UIADD3 UR8, UR32, 0x4000, URZ ;  /* 0x0000400020087890 */ /* 0x000fe4000fffe03f */
[----:B------:R-:W-:-:S03]  /*0d90*/  UIADD3 UR32, UR32, 0xc000, URZ ;  /* 0x0000c00020207890 */ /* 0x000fc6000fffe03f */
[----:B------:R-:W-:-:S04]  /*0da0*/  UMOV UR33, UR9 ;  /* 0x0000000900217c82 */ /* 0x000fc80008000000 */
[----:B------:R3:W-:Y:S02]  /*0db0*/  UTMALDG.4D [UR8], [UR4], desc[UR6] ;  /* 0x00000608040075b4 */ /* 0x0007e40008019000 */
[----:B------:R3:W-:Y:S02]  /*0dc0*/  UTMALDG.4D [UR32], [UR4], desc[UR6] ;  /* 0x00000620040075b4 */ /* 0x0007e40008019000 */
[----:B---3--:R-:W-:Y:S01]  /*0dd0*/  NOP ;  /* 0x0000000000007918 */ /* 0x008fe20000000000 */
.L_x_11:
[----:B------:R-:W-:Y:S02]  /*0de0*/  ISETP.GE.AND P1, PT, R10, 0x101, PT ;  /* 0x000001010a00780c */ /* 0x000fe40003f26270 */
[----:B------:R-:W-:-:S11]  /*0df0*/  MOV R6, 0x1 ;  /* 0x0000000100067802 */ /* 0x000fd60000000f00 */
[----:B------:R-:W-:Y:S05]  /*0e00*/  @!P1 BRA `(.L_x_16) ;  /* 0x00000004004c9947 */ /* 0x000fea0003800000 */
[----:B-12---:R-:W1:Y:S01]  /*0e10*/  S2R R3, SR_CgaCtaId ;  /* 0x0000000000037919 */ /* 0x006e620000008800 */
[----:B------:R-:W-:Y:S02]  /*0e20*/  MOV R0, 0x400 ;  /* 0x0000040000007802 */ /* 0x000fe40000000f00 */
[----:B------:R-:W-:Y:S02]  /*0e30*/  MOV R2, 0x1 ;  /* 0x0000000100027802 */ /* 0x000fe40000000f00 */
[----:B------:R-:W-:Y:S02]  /*0e40*/  ISETP.NE.AND P2, PT, R17, RZ, PT ;  /* 0x000000ff1100720c */ /* 0x000fe40003f45270 */
[----:B-1----:R-:W-:Y:S02]  /*0e50*/  LEA R0, R3, R0, 0x18 ;  /* 0x0000000003007211 */ /* 0x002fe400078ec0ff */
[----:B------:R-:W-:Y:S02]  /*0e60*/  SHF.L.U32 R3, R2, 0x1f, RZ ;  /* 0x0000001f02037819 */ /* 0x000fe400000006ff */
[----:B------:R-:W-:-:S04]  /*0e70*/  LEA R2, R5, R0, 0x3 ;  /* 0x0000000005027211 */ /* 0x000fc800078e18ff */
[----:B------:R-:W1:Y:S02]  /*0e80*/  SYNCS.PHASECHK.TRANS64.TRYWAIT P1, [R2+URZ+0x44020], R3 ;  /* 0x04402003020075a7 */ /* 0x000e64000802017f */
[----:B-1----:R-:W-:Y:S05]  /*0e90*/  @!P1 BRA `(.L_x_17) ;  /* 0x000000c400549947 */ /* 0x002fea0003800000 */
.L_x_66:
[----:B------:R-:W-:Y:S05]  /*0ea0*/  @P2 BRA `(.L_x_18) ;  /* 0x0000000000142947 */ /* 0x000fea0003800000 */
[----:B------:R-:W-:Y:S02]  /*0eb0*/  ISETP.NE.AND P1, PT, R4, RZ, PT ;  /* 0x000000ff0400720c */ /* 0x000fe40003f25270 */
[----:B-1----:R-:W-:-:S04]  /*0ec0*/  MOV R3, 0x10000 ;  /* 0x0001000000037802 */ /* 0x002fc80000000f00 */
[----:B------:R2:W-:Y:S07]  /*0ed0*/  SYNCS.ARRIVE.TRANS64 RZ, [R2+URZ+0x44000], R3 ;  /* 0x0440000302ff79a7 */ /* 0x0005ee000800003f */
[----:B------:R-:W-:Y:S05]  /*0ee0*/  @!P1 BRA `(.L_x_18) ;  /* 0x0000000000049947 */ /* 0x000fea0003800000 */
[----:B------:R-:W-:Y:S01]  /*0ef0*/  BPT.TRAP 0x1 ;  /* 0x000000040000795c */ /* 0x000fe20000300000 */
.L_x_18:
[----:B-12---:R-:W1:Y:S01]  /*0f00*/  S2R R3, SR_CgaCtaId ;  /* 0x0000000000037919 */ /* 0x006e620000008800 */
[C---:B------:R-:W-:Y:S01]  /*0f10*/  LEA R0, R5.reuse, R0, 0x10 ;  /* 0x0000000005007211 */ /* 0x040fe200078e80ff */
[----:B------:R-:W-:Y:S01]  /*0f20*/  ULDC.64 UR4, c[0x0][0x198] ;  /* 0x0000660000047ab9 */ /* 0x000fe20000000a00 */
[----:B------:R-:W-:Y:S01]  /*0f30*/  R2UR UR11, R8 ;  /* 0x00000000080b72ca */ /* 0x000fe200000e0000 */
[----:B------:R-:W-:Y:S01]  /*0f40*/  UIADD3 UR4, UP0, UR4, 0x1f0, URZ ;  /* 0x000001f004047890 */ /* 0x000fe2000ff1e03f */
[----:B------:R-:W-:Y:S01]  /*0f50*/  R2UR UR9, R2 ;  /* 0x00000000020972ca */ /* 0x000fe200000e0000 */
[----:B------:R-:W-:Y:S01]  /*0f60*/  UMOV UR6, 0x0 ;  /* 0x0000000000067882 */ /* 0x000fe20000000000 */
[----:B------:R-:W-:Y:S01]  /*0f70*/  R2UR UR32, R0 ;  /* 0x00000000002072ca */ /* 0x000fe200000e0000 */
[----:B------:R-:W-:Y:S01]  /*0f80*/  UIADD3.X UR5, URZ, UR5, URZ, UP0, !UPT ;  /* 0x000000053f057290 */ /* 0x000fe200087fe43f */
[----:B------:R-:W-:Y:S01]  /*0f90*/  IADD3 R5, R5, 0x1, RZ ;  /* 0x0000000105057810 */ /* 0x000fe20007ffe0ff */
[----:B------:R-:W-:Y:S01]  /*0fa0*/  UMOV UR7, 0x10000000 ;  /* 0x1000000000077882 */ /* 0x000fe20000000000 */
[----:B------:R-:W-:Y:S01]  /*0fb0*/  MOV R0, 0x400 ;  /* 0x0000040000007802 */ /* 0x000fe20000000f00 */
[----:B------:R-:W-:Y:S01]  /*0fc0*/  UMOV UR10, URZ ;  /* 0x0000003f000a7c82 */ /* 0x000fe20008000000 */
[C---:B------:R-:W-:Y:S01]  /*0fd0*/  ISETP.NE.AND P2, PT, R5.reuse, 0x4, PT ;  /* 0x000000040500780c */ /* 0x040fe20003f45270 */
[----:B------:R-:W-:Y:S01]  /*0fe0*/  UMOV UR12, UR36 ;  /* 0x00000024000c7c82 */ /* 0x000fe20008000000 */
[C---:B------:R-:W-:Y:S01]  /*0ff0*/  ISETP.NE.AND P1, PT, R5.reuse, 0x4, PT ;  /* 0x000000040500780c */ /* 0x040fe20003f25270 */
[----:B------:R-:W-:Y:S01]  /*1000*/  USHF.L.U32 UR11, UR11, 0x8, URZ ;  /* 0x000000080b0b7899 */ /* 0x000fe2000800063f */
[----:B------:R-:W-:Y:S01]  /*1010*/  SEL R5, R5, RZ, P2 ;  /* 0x000000ff05057207 */ /* 0x000fe20001000000 */
[----:B------:R-:W-:Y:S01]  /*1020*/  UIADD3 UR9, UR9, 0x44000, URZ ;  /* 0x0004400009097890 */ /* 0x000fe2000fffe03f */
[----:B------:R-:W-:Y:S01]  /*1030*/  SEL R6, RZ, 0x1, !P1 ;  /* 0x00000001ff067807 */ /* 0x000fe20004800000 */
[----:B------:R-:W-:Y:S01]  /*1040*/  UIADD3 UR8, UR32, 0x4000, URZ ;  /* 0x0000400020087890 */ /* 0x000fe2000fffe03f */
[----:B------:R-:W-:Y:S01]  /*1050*/  ISETP.NE.AND P2, PT, R17, RZ, PT ;  /* 0x000000ff1100720c */ /* 0x000fe20003f45270 */
[----:B------:R-:W-:Y:S01]  /*1060*/  UIADD3 UR32, UR32, 0xc000, URZ ;  /* 0x0000c00020207890 */ /* 0x000fe2000fffe03f */
[----:B------:R-:W-:Y:S01]  /*1070*/  UMOV UR13, UR37 ;  /* 0x00000025000d7c82 */ /* 0x000fe20008000000 */
[----:B------:R-:W-:Y:S01]  /*1080*/  UMOV UR34, 0x40 ;  /* 0x0000004000227882 */ /* 0x000fe20000000000 */
[----:B------:R-:W-:Y:S01]  /*1090*/  UMOV UR33, UR9 ;  /* 0x0000000900217c82 */ /* 0x000fe20008000000 */
[----:B------:R-:W-:-:S03]  /*10a0*/  UMOV UR35, UR11 ;  /* 0x0000000b00237c82 */ /* 0x000fc60008000000 */
[----:B------:R2:W-:Y:S01]  /*10b0*/  UTMALDG.4D [UR8], [UR4], desc[UR6] ;  /* 0x00000608040075b4 */ /* 0x0005e20008019000 */
[----:B-1----:R-:W-:Y:S02]  /*10c0*/  LEA R2, R3, R0, 0x18 ;  /* 0x0000000003027211 */ /* 0x002fe400078ec0ff */
[----:B------:R-:W-:Y:S02]  /*10d0*/  SHF.L.U32 R0, R6, 0x1f, RZ ;  /* 0x0000001f06007819 */ /* 0x000fe400000006ff */
[----:B------:R-:W-:Y:S01]  /*10e0*/  LEA R3, R5, R2, 0x3 ;  /* 0x0000000205037211 */ /* 0x000fe200078e18ff */
[----:B------:R2:W-:Y:S03]  /*10f0*/  UTMALDG.4D [UR32], [UR4], desc[UR6] ;  /* 0x00000620040075b4 */ /* 0x0005e60008019000 */
[----:B------:R-:W1:Y:S02]  /*1100*/  SYNCS.PHASECHK.TRANS64.TRYWAIT P1, [R3+URZ+0x44020], R0 ;  /* 0x04402000030075a7 */ /* 0x000e64000802017f */
[----:B-12---:R-:W-:Y:S05]  /*1110*/  @!P1 BRA `(.L_x_19) ;  /* 0x000000c000c89947 */ /* 0x006fea0003800000 */
.L_x_67:
[----:B------:R-:W-:Y:S05]  /*1120*/  @P2 BRA `(.L_x_20) ;  /* 0x0000000000142947 */ /* 0x000fea0003800000 */
[----:B------:R-:W-:Y:S02]  /*1130*/  ISETP.NE.AND P1, PT, R4, RZ, PT ;  /* 0x000000ff0400720c */ /* 0x000fe40003f25270 */
[----:B-1----:R-:W-:-:S04]  /*1140*/  MOV R0, 0x10000 ;  /* 0x0001000000007802 */ /* 0x002fc80000000f00 */
[----:B------:R2:W-:Y:S07]  /*1150*/  SYNCS.ARRIVE.TRANS64 RZ, [R3+URZ+0x44000], R0 ;  /* 0x0440000003ff79a7 */ /* 0x0005ee000800003f */
[----:B------:R-:W-:Y:S05]  /*1160*/  @!P1 BRA `(.L_x_20) ;  /* 0x0000000000049947 */ /* 0x000fea0003800000 */
[----:B------:R-:W-:Y:S01]  /*1170*/  BPT.TRAP 0x1 ;  /* 0x000000040000795c */ /* 0x000fe20000300000 */
.L_x_20:
[----:B------:R-:W-:Y:S01]  /*1180*/  LEA R2, R5, R2, 0x10 ;  /* 0x0000000205027211 */ /* 0x000fe200078e80ff */
        /* <DEDUP_REMOVED lines=9> */
[----:B------:R-:W-:Y:S01]  /*1220*/  UMOV UR10, URZ ;  /* 0x0000003f000a7c82 */ /* 0x000fe20008000000 */
[----:B------:R-:W-:Y:S01]  /*1230*/  UMOV UR12, UR36 ;  /* 0x00000024000c7c82 */ /* 0x000fe20008000000 */
[----:B------:R-:W-:Y:S01]  /*1240*/  UMOV UR13, UR37 ;  /* 0x00000025000d7c82 */ /* 0x000fe20008000000 */
[----:B------:R-:W-:Y:S01]  /*1250*/  UMOV UR34, 0x40 ;  /* 0x0000004000227882 */ /* 0x000fe20000000000 */
[C---:B------:R-:W-:Y:S01]  /*1260*/  ISETP.NE.AND P1, PT, R5.reuse, 0x4, PT ;  /* 0x000000040500780c */ /* 0x040fe20003f25270 */
[----:B------:R-:W-:Y:S01]  /*1270*/  USHF.L.U32 UR11, UR11, 0x8, URZ ;  /* 0x000000080b0b7899 */ /* 0x000fe2000800063f */
[----:B------:R-:W-:Y:S01]  /*1280*/  IADD3 R8, R8, 0x1, RZ ;  /* 0x0000000108087810 */ /* 0x000fe20007ffe0ff */
[----:B------:R-:W-:Y:S01]  /*1290*/  UIADD3 UR9, UR9, 0x44000, URZ ;  /* 0x0004400009097890 */ /* 0x000fe2000fffe03f */
[----:B-12---:R-:W-:Y:S01]  /*12a0*/  SEL R3, RZ, 0x1, P1 ;  /* 0x00000001ff037807 */ /* 0x006fe20000800000 */
[----:B------:R-:W-:Y:S01]  /*12b0*/  UIADD3 UR8, UR32, 0x4000, URZ ;  /* 0x0000400020087890 */ /* 0x000fe2000fffe03f */
[----:B------:R-:W-:Y:S01]  /*12c0*/  SEL R5, R5, RZ, P1 ;  /* 0x000000ff05057207 */ /* 0x000fe20000800000 */
[----:B------:R-:W-:Y:S01]  /*12d0*/  UIADD3 UR32, UR32, 0xc000, URZ ;  /* 0x0000c00020207890 */ /* 0x000fe2000fffe03f */
[----:B------:R-:W-:Y:S01]  /*12e0*/  LOP3.LUT R6, R6, R3, RZ, 0x3c, !PT ;  /* 0x0000000306067212 */ /* 0x000fe200078e3cff */
[----:B------:R-:W-:Y:S01]  /*12f0*/  UMOV UR35, UR11 ;  /* 0x0000000b00237c82 */ /* 0x000fe20008000000 */
[----:B------:R-:W-:-:S04]  /*1300*/  UMOV UR33, UR9 ;  /* 0x0000000900217c82 */ /* 0x000fc80008000000 */
[----:B------:R3:W-:Y:S02]  /*1310*/  UTMALDG.4D [UR8], [UR4], desc[UR6] ;  /* 0x00000608040075b4 */ /* 0x0007e40008019000 */
[----:B------:R3:W-:Y:S02]  /*1320*/  UTMALDG.4D [UR32], [UR4], desc[UR6] ;  /* 0x00000620040075b4 */ /* 0x0007e40008019000 */
[----:B---3--:R-:W-:Y:S01]  /*1330*/  NOP ;  /* 0x0000000000007918 */ /* 0x008fe20000000000 */
.L_x_16:
[----:B------:R-:W-:-:S07]  /*1340*/  IADD3 R7, R7, -0x4, RZ ;  /* 0xfffffffc07077810 */ /* 0x000fce0007ffe0ff */
.L_x_10:
[----:B------:R-:W-:Y:S05]  /*1350*/  BSYNC B0 ;  /* 0x0000000000007941 */ /* 0x000fea0003800000 */
.L_x_9:
[----:B-12---:R-:W1:Y:S01]  /*1360*/  S2R R3, SR_CgaCtaId ;  /* 0x0000000000037919 */ /* 0x006e620000008800 */
[----:B------:R-:W-:Y:S02]  /*1370*/  MOV R2, 0x400 ;  /* 0x0000040000027802 */ /* 0x000fe40000000f00 */
[----:B------:R-:W-:Y:S02]  /*1380*/  SHF.L.U32 R21, RZ, 0x1f, RZ ;  /* 0x0000001fff157819 */ /* 0x000fe400000006ff */
[----:B-1----:R-:W-:-:S04]  /*1390*/  LEA R2, R3, R2, 0x18 ;  /* 0x0000000203027211 */ /* 0x002fc800078ec0ff */
[----:B------:R-:W1:Y:S02]  /*13a0*/  SYNCS.PHASECHK.TRANS64.TRYWAIT P1, [R2+URZ+0x44040], R21 ;  /* 0x04404015020075a7 */ /* 0x000e64000802017f */
[----:B-1----:R-:W-:Y:S05]  /*13b0*/  @!P1 BRA `(.L_x_21) ;  /* 0x000000c000349947 */ /* 0x002fea0003800000 */
.L_x_68:
[----:B------:R-:W2:Y:S01]  /*13c0*/  SYNCS.PHASECHK.TRANS64.TRYWAIT P1, [R2+URZ+0x44000], R21 ;  /* 0x04400015020075a7 */ /* 0x000ea2000802017f */
[----:B------:R-:W-:Y:S01]  /*13d0*/  MOV R4, RZ ;  /* 0x000000ff00047202 */ /* 0x000fe20000000f00 */
[----:B--2---:R-:W-:Y:S06]  /*13e0*/  @!P1 BRA `(.L_x_22) ;  /* 0x000000c0003c9947 */ /* 0x004fec0003800000 */
.L_x_69:
[----:B------:R-:W-:Y:S05]  /*13f0*/  WARPSYNC.ALL ;  /* 0x0000000000007948 */ /* 0x000fea0003800000 */
[C---:B------:R-:W-:Y:S01]  /*1400*/  R2UR UR22, R2.reuse ;  /* 0x00000000021672ca */ /* 0x040fe200000e0000 */
[----:B------:R-:W-:Y:S01]  /*1410*/  WARPGROUP.ARRIVE ;  /* 0x00000000000079c5 */ /* 0x000fe20000000000 */
[----:B------:R-:W-:Y:S01]  /*1420*/  R2UR UR4, R2 ;  /* 0x00000000020472ca */ /* 0x000fe200000e0000 */
[----:B------:R-:W-:Y:S01]  /*1430*/  UMOV UR57, 0x40000040 ;  /* 0x4000004000397882 */ /* 0x000fe20000000000 */
[----:B------:R-:W-:Y:S01]  /*1440*/  UMOV UR15, 0x40000040 ;  /* 0x40000040000f7882 */ /* 0x000fe20000000000 */
[----:B------:R-:W-:Y:S01]  /*1450*/  UMOV UR13, UR57 ;  /* 0x00000039000d7c82 */ /* 0x000fe20008000000 */
[----:B------:R-:W-:Y:S01]  /*1460*/  UMOV UR53, 0x40000040 ;  /* 0x4000004000357882 */ /* 0x000fe20000000000 */
[----:B------:R-:W-:Y:S01]  /*1470*/  UMOV UR55, 0x40000040 ;  /* 0x4000004000377882 */ /* 0x000fe20000000000 */
[----:B------:R-:W-:Y:S01]  /*1480*/  UMOV UR5, 0x40000040 ;  /* 0x4000004000057882 */ /* 0x000fe20000000000 */
[----:B------:R-:W-:Y:S01]  /*1490*/  UMOV UR7, 0x40000040 ;  /* 0x4000004000077882 */ /* 0x000fe20000000000 */
[----:B------:R-:W-:Y:S01]  /*14a0*/  UMOV UR25, 0x40000040 ;  /* 0x4000004000197882 */ /* 0x000fe20000000000 */
[----:B------:R-:W-:Y:S01]  /*14b0*/  UMOV UR27, 0x40000040 ;  /* 0x40000040001b7882 */ /* 0x000fe20000000000 */
[----:B------:R-:W-:Y:S01]  /*14c0*/  UMOV UR29, 0x40000040 ;  /* 0x40000040001d7882 */ /* 0x000fe20000000000 */
[----:B------:R-:W-:-:S02]  /*14d0*/  UIADD3 UR22, UR22, 0x4000, URZ ;  /* 0x0000400016167890 */ /* 0x000fc4000fffe03f */
[----:B------:R-:W-:Y:S02]  /*14e0*/  USHF.R.U32.HI UR4, URZ, 0x4, UR4 ;  /* 0x000000043f047899 */ /* 0x000fe40008011604 */
[----:B------:R-:W-:Y:S02]  /*14f0*/  USHF.R.U32.HI UR22, URZ, 0x4, UR22 ;  /* 0x000000043f167899 */ /* 0x000fe40008011616 */
[----:B------:R-:W-:Y:S02]  /*1500*/  ULOP3.LUT UR4, UR4, 0x3fff, URZ, 0xc0, !UPT ;  /* 0x00003fff04047892 */ /* 0x000fe4000f8ec03f */
[----:B------:R-:W-:Y:S02]  /*1510*/  ULOP3.LUT UR22, UR22, 0x3fff, URZ, 0xc0, !UPT ;  /* 0x00003fff16167892 */ /* 0x000fe4000f8ec03f */
[----:B------:R-:W-:Y:S02]  /*1520*/  ULOP3.LUT UR56, UR4, 0x10000, URZ, 0xfc, !UPT ;  /* 0x0001000004387892 */ /* 0x000fe4000f8efc3f */
[----:B------:R-:W-:-:S02]  /*1530*/  ULOP3.LUT UR14, UR22, 0x10000, URZ, 0xfc, !UPT ;  /* 0x00010000160e7892 */ /* 0x000fc4000f8efc3f */
[----:B------:R-:W-:Y:S02]  /*1540*/  UIADD3 UR52, UR56, 0x2, URZ ;  /* 0x0000000238347890 */ /* 0x000fe4000fffe03f */
[----:B------:R-:W-:Y:S01]  /*1550*/  UIADD3 UR54, UR14, 0x2, URZ ;  /* 0x000000020e367890 */ /* 0x000fe2000fffe03f */
[----:B------:R-:W-:Y:S01]  /*1560*/  UMOV UR12, UR56 ;  /* 0x00000038000c7c82 */ /* 0x000fe20008000000 */
[----:B------:R-:W-:-:S03]  /*1570*/  UIADD3 UR4, UR56, 0x4, URZ ;  /* 0x0000000438047890 */ /* 0x000fc6000fffe03f */
[----:B------:R-:W-:Y:S01]  /*1580*/  HGMMA.64x256x16.F32 R24, gdesc[UR12], RZ, !UPT, gsb0 ;  /* 0x03e000000c1879f0 */ /* 0x000fe2000c0008ff */
[----:B------:R-:W-:Y:S02]  /*1590*/  UIADD3 UR6, UR14, 0x4, URZ ;  /* 0x000000040e067890 */ /* 0x000fe4000fffe03f */
[----:B------:R-:W-:Y:S02]  /*15a0*/  UIADD3 UR24, UR56, 0x6, URZ ;  /* 0x0000000638187890 */ /* 0x000fe4000fffe03f */
[----:B------:R-:W-:Y:S02]  /*15b0*/  UIADD3 UR26, UR14, 0x6, URZ ;  /* 0x000000060e1a7890 */ /* 0x000fe4000fffe03f */
[----:B------:R-:W-:Y:S02]  /*15c0*/  UIADD3 UR28, UR56, 0x200, URZ ;  /* 0x00000200381c7890 */ /* 0x000fe4000fffe03f */
[----:B------:R-:W-:Y:S01]  /*15d0*/  UIADD3 UR30, UR14, 0x800, URZ ;  /* 0x000008000e1e7890 */ /* 0x000fe2000fffe03f */
[----:B------:R-:W-:Y:S01]  /*15e0*/  UMOV UR31, 0x40000040 ;  /* 0x40000040001f7882 */ /* 0x000fe20000000000 */
[----:B------:R-:W-:-:S02]  /*15f0*/  UIADD3 UR40, UR56, 0x202, URZ ;  /* 0x0000020238287890 */ /* 0x000fc4000fffe03f */
[----:B------:R-:W-:Y:S01]  /*1600*/  UIADD3 UR42, UR14, 0x802, URZ ;  /* 0x000008020e2a7890 */ /* 0x000fe2000fffe03f */
[----:B------:R-:W-:Y:S01]  /*1610*/  UMOV UR41, 0x40000040 ;  /* 0x4000004000297882 */ /* 0x000fe20000000000 */
[----:B------:R-:W-:Y:S01]  /*1620*/  UMOV UR43, 0x40000040 ;  /* 0x40000040002b7882 */ /* 0x000fe20000000000 */
[----:B------:R-:W-:Y:S02]  /*1630*/  UIADD3 UR44, UR56, 0x204, URZ ;  /* 0x00000204382c7890 */ /* 0x000fe4000fffe03f */
[----:B------:R-:W-:Y:S01]  /*1640*/  UIADD3 UR46, UR14, 0x804, URZ ;  /* 0x000008040e2e7890 */ /* 0x000fe2000fffe03f */
[----:B------:R-:W-:Y:S01]  /*1650*/  UMOV UR45, 0x40000040 ;  /* 0x40000040002d7882 */ /* 0x000fe20000000000 */
[----:B------:R-:W-:Y:S01]  /*1660*/  UMOV UR47, 0x40000040 ;  /* 0x40000040002f7882 */ /* 0x000fe20000000000 */
[----:B------:R-:W-:Y:S02]  /*1670*/  UIADD3 UR48, UR56, 0x206, URZ ;  /* 0x0000020638307890 */ /* 0x000fe4000fffe03f */
[----:B------:R-:W-:Y:S01]  /*1680*/  UIADD3 UR50, UR14, 0x806, URZ ;  /* 0x000008060e327890 */ /* 0x000fe2000fffe03f */
[----:B------:R-:W-:Y:S01]  /*1690*/  UMOV UR49, 0x40000040 ;  /* 0x4000004000317882 */ /* 0x000fe20000000000 */
[----:B------:R-:W-:Y:S01]  /*16a0*/  UMOV UR51, 0x40000040 ;  /* 0x4000004000337882 */ /* 0x000fe20000000000 */
[----:B------:R-:W-:Y:S01]  /*16b0*/  ULDC UR39, c[0x0][0x604] ;  /* 0x0001810000277ab9 */ /* 0x000fe20000000800 */
        /* <DEDUP_REMOVED lines=23> */
[----:B------:R-:W-:-:S02]  /*1830*/  WARPGROUP.DEPBAR.LE gsb0, 0x0 ;  /* 0x00008000000079c5 */ /* 0x000fc40000010000 */
[----:B------:R-:W-:-:S06]  /*1840*/  WARPGROUP.ARRIVE ;  /* 0x00000000000079c5 */ /* 0x000fcc0000000000 */
[----:B------:R-:W-:Y:S01]  /*1850*/  HGMMA.64x256x16.F32 R24, gdesc[UR52], R24, gsb0 ;  /* 0x03e00000341879f0 */ /* 0x000fe20008000818 */
[----:B------:R-:W-:Y:S01]  /*1860*/  ULDC UR55, c[0x0][0x604] ;  /* 0x0001810000377ab9 */ /* 0x000fe20000000800 */
[----:B------:R-:W-:Y:S01]  /*1870*/  ULDC UR54, c[0x0][0x604] ;  /* 0x0001810000367ab9 */ /* 0x000fe20000000800 */
[----:B------:R-:W-:Y:S02]  /*1880*/  WARPGROUP.DEPBAR.LE gsb0, 0x0 ;  /* 0x00008000000079c5 */ /* 0x000fe40000010000 */
[----:B------:R-:W-:-:S15]  /*1890*/  WARPGROUP.ARRIVE ;  /* 0x00000000000079c5 */ /* 0x000fde0000000000 */
[----:B------:R-:W-:-:S08]  /*18a0*/  NOP ;  /* 0x0000000000007918 */ /* 0x000fd00000000000 */
        /* <DEDUP_REMOVED lines=34> */
[----:B------:R-:W-:Y:S01]  /*1ad0*/  FMNMX R3, R24, R25, !PT ;  /* 0x0000001918037209 */ /* 0x000fe20007800000 */
[----:B------:R-:W3:Y:S01]  /*1ae0*/  SYNCS.PHASECHK.TRANS64.TRYWAIT P6, [R2+URZ+0x44008], R21 ;  /* 0x04400815020075a7 */ /* 0x000ee200080c017f */
[----:B------:R-:W-:Y:S02]  /*1af0*/  FMNMX R11, R26, R27, !PT ;  /* 0x0000001b1a0b7209 */ /* 0x000fe40007800000 */
[----:B------:R-:W-:Y:S02]  /*1b00*/  FMNMX R0, R28, R3, !PT ;  /* 0x000000031c007209 */ /* 0x000fe40007800000 */
[----:B------:R-:W-:-:S02]  /*1b10*/  FMNMX R12, R30, R11, !PT ;  /* 0x0000000b1e0c7209 */ /* 0x000fc40007800000 */
[----:B------:R-:W-:Y:S02]  /*1b20*/  FMNMX R3, R29, R0, !PT ;  /* 0x000000001d037209 */ /* 0x000fe40007800000 */
[----:B------:R-:W-:Y:S02]  /*1b30*/  FMNMX R11, R31, R12, !PT ;  /* 0x0000000c1f0b7209 */ /* 0x000fe40007800000 */
[----:B------:R-:W-:Y:S02]  /*1b40*/  FMNMX R0, R32, R3, !PT ;  /* 0x0000000320007209 */ /* 0x000fe40007800000 */
        /* <DEDUP_REMOVED lines=118> */
[----:B------:R-:W-:-:S03]  /*22b0*/  FMNMX R12, R151, R12, !PT ;  /* 0x0000000c970c7209 */ /* 0x000fc60007800000 */
[----:B------:R-:W4:Y:S04]  /*22c0*/  SHFL.BFLY PT, R0, R11, 0x1, 0x1f ;  /* 0x0c201f000b007f89 */ /* 0x000f2800000e0000 */
[----:B------:R-:W5:Y:S01]  /*22d0*/  SHFL.BFLY PT, R3, R12, 0x1, 0x1f ;  /* 0x0c201f000c037f89 */ /* 0x000f6200000e0000 */
[----:B----4-:R-:W-:Y:S02]  /*22e0*/  FMNMX R14, R11, R0, !PT ;  /* 0x000000000b0e7209 */ /* 0x010fe40007800000 */
[----:B-----5:R-:W-:-:S03]  /*22f0*/  FMNMX R15, R12, R3, !PT ;  /* 0x000000030c0f7209 */ /* 0x020fc60007800000 */
[----:B------:R-:W4:Y:S04]  /*2300*/  SHFL.BFLY PT, R3, R14, 0x2, 0x1f ;  /* 0x0c401f000e037f89 */ /* 0x000f2800000e0000 */
[----:B------:R-:W5:Y:S01]  /*2310*/  SHFL.BFLY PT, R0, R15, 0x2, 0x1f ;  /* 0x0c401f000f007f89 */ /* 0x000f6200000e0000 */
[----:B----4-:R-:W-:-:S04]  /*2320*/  FMNMX R3, R14, R3, !PT ;  /* 0x000000030e037209 */ /* 0x010fc80007800000 */
[----:B------:R-:W-:Y:S02]  /*2330*/  FSETP.NEU.AND P1, PT, R3, -INF , PT ;  /* 0xff8000000300780b */ /* 0x000fe40003f2d000 */
[----:B-----5:R-:W-:Y:S02]  /*2340*/  FMNMX R0, R15, R0, !PT ;  /* 0x000000000f007209 */ /* 0x020fe40007800000 */
[----:B------:R-:W-:Y:S02]  /*2350*/  FSEL R11, R3, RZ, P1 ;  /* 0x000000ff030b7208 */ /* 0x000fe40000800000 */
[----:B------:R-:W-:-:S03]  /*2360*/  FSETP.NEU.AND P1, PT, R0, -INF , PT ;  /* 0xff8000000000780b */ /* 0x000fc60003f2d000 */
[----:B------:R-:W-:Y:S01]  /*2370*/  FMUL R11, R11, UR39 ;  /* 0x000000270b0b7c20 */ /* 0x000fe20008400000 */
[----:B------:R-:W-:-:S03]  /*2380*/  ULDC UR39, c[0x0][0x604] ;  /* 0x0001810000277ab9 */ /* 0x000fc60000000800 */
[--C-:B------:R-:W-:Y:S01]  /*2390*/  FFMA R12, R25, UR35, -R11.reuse ;  /* 0x00000023190c7c23 */ /* 0x100fe2000800080b */
[--C-:B------:R-:W-:Y:S01]  /*23a0*/  FFMA R24, R24, UR38, -R11.reuse ;  /* 0x0000002618187c23 */ /* 0x100fe2000800080b */
[--C-:B------:R-:W-:Y:S01]  /*23b0*/  FFMA R14, R28, UR34, -R11.reuse ;  /* 0x000000221c0e7c23 */ /* 0x100fe2000800080b */
[--C-:B------:R-:W-:Y:S01]  /*23c0*/  FFMA R15, R29, UR33, -R11.reuse ;  /* 0x000000211d0f7c23 */ /* 0x100fe2000800080b */
[--C-:B------:R-:W-:Y:S01]  /*23d0*/  FFMA R32, R32, UR32, -R11.reuse ;  /* 0x0000002020207c23 */ /* 0x100fe2000800080b */
[----:B------:R-:W-:Y:S01]  /*23e0*/  FSETP.GEU.AND P5, PT, R12, -126, PT ;  /* 0xc2fc00000c00780b */ /* 0x000fe20003fae000 */
[--C-:B------:R-:W-:Y:S01]  /*23f0*/  FFMA R33, R33, UR31, -R11.reuse ;  /* 0x0000001f21217c23 */ /* 0x100fe2000800080b */
[----:B------:R-:W-:Y:S01]  /*2400*/  FSETP.GEU.AND P4, PT, R24, -126, PT ;  /* 0xc2fc00001800780b */ /* 0x000fe20003f8e000 */
[--C-:B------:R-:W-:Y:S01]  /*2410*/  FFMA R36, R36, UR30, -R11.reuse ;  /* 0x0000001e24247c23 */ /* 0x100fe2000800080b */
        /* <DEDUP_REMOVED lines=82> */
[----:B------:R-:W-:Y:S01]  /*2940*/  FFMA R149, R149, UR7, -R11 ;  /* 0x0000000795957c23 */ /* 0x000fe2000800080b */
[----:B------:R-:W-:Y:S01]  /*2950*/  FSEL R11, R0, RZ, P1 ;  /* 0x000000ff000b7208 */ /* 0x000fe20000800000 */
[----:B------:R-:W-:Y:S01]  /*2960*/  @!P5 FMUL R12, R12, 0.5 ;  /* 0x3f0000000c0cd820 */ /* 0x000fe20000400000 */
[----:B------:R-:W-:Y:S01]  /*2970*/  @!P4 FMUL R24, R24, 0.5 ;  /* 0x3f0000001818c820 */ /* 0x000fe20000400000 */
[----:B------:R-:W-:Y:S01]  /*2980*/  ULDC UR39, c[0x0][0x604] ;  /* 0x0001810000277ab9 */ /* 0x000fe20000000800 */
[----:B------:R-:W-:Y:S01]  /*2990*/  FSETP.GEU.AND P2, PT, R14, -126, PT ;  /* 0xc2fc00000e00780b */ /* 0x000fe20003f4e000 */
[----:B------:R-:W-:Y:S01]  /*29a0*/  FMUL R22, R11, UR39 ;  /* 0x000000270b167c20 */ /* 0x000fe20008400000 */
[----:B------:R-:W-:Y:S01]  /*29b0*/  ULDC UR38, c[0x0][0x604] ;  /* 0x0001810000267ab9 */ /* 0x000fe20000000800 */
[----:B------:R4:W5:Y:S01]  /*29c0*/  MUFU.EX2 R11, R24 ;  /* 0x00000018000b7308 */ /* 0x0009620000000800 */
[----:B------:R-:W-:Y:S01]  /*29d0*/  ULDC UR35, c[0x0][0x604] ;  /* 0x0001810000237ab9 */ /* 0x000fe20000000800 */
[----:B------:R-:W-:Y:S01]  /*29e0*/  ULDC UR34, c[0x0][0x604] ;  /* 0x0001810000227ab9 */ /* 0x000fe20000000800 */
[----:B------:R-:W-:Y:S01]  /*29f0*/  ULDC UR33, c[0x0][0x604] ;  /* 0x0001810000217ab9 */ /* 0x000fe20000000800 */
[--C-:B------:R-:W-:Y:S01]  /*2a00*/  FFMA R18, R26, UR38, -R22.reuse ;  /* 0x000000261a127c23 */ /* 0x100fe20008000816 */
[--C-:B------:R-:W-:Y:S01]  /*2a10*/  FFMA R19, R27, UR35, -R22.reuse ;  /* 0x000000231b137c23 */ /* 0x100fe20008000816 */
[--C-:B------:R-:W-:Y:S01]  /*2a20*/  FFMA R20, R30, UR34, -R22.reuse ;  /* 0x000000221e147c23 */ /* 0x100fe20008000816 */
[--C-:B------:R-:W-:Y:S01]  /*2a30*/  FFMA R23, R31, UR33, -R22.reuse ;  /* 0x000000211f177c23 */ /* 0x100fe20008000816 */
[----:B------:R-:W1:Y:S01]  /*2a40*/  MUFU.EX2 R12, R12 ;  /* 0x0000000c000c7308 */ /* 0x000e620000000800 */
[----:B----4-:R-:W-:Y:S01]  /*2a50*/  P2R R24, PR, RZ, 0x4 ;  /* 0x00000004ff187803 */ /* 0x010fe20000000000 */
[----:B------:R-:W-:Y:S01]  /*2a60*/  @!P2 FMUL R14, R14, 0.5 ;  /* 0x3f0000000e0ea820 */ /* 0x000fe20000400000 */
[----:B------:R-:W-:Y:S01]  /*2a70*/  FSETP.GEU.AND P1, PT, R15, -126, PT ;  /* 0xc2fc00000f00780b */ /* 0x000fe20003f2e000 */
[----:B------:R-:W-:Y:S01]  /*2a80*/  ULDC UR32, c[0x0][0x604] ;  /* 0x0001810000207ab9 */ /* 0x000fe20000000800 */
[----:B------:R-:W-:Y:S01]  /*2a90*/  FSETP.GEU.AND P2, PT, R18, -126, PT ;  /* 0xc2fc00001200780b */ /* 0x000fe20003f4e000 */
[----:B------:R-:W-:Y:S01]  /*2aa0*/  ULDC UR31, c[0x0][0x604] ;  /* 0x00018100001f7ab9 */ /* 0x000fe20000000800 */
[----:B------:R-:W-:Y:S01]  /*2ab0*/  FSETP.GEU.AND P3, PT, R19, -126, PT ;  /* 0xc2fc00001300780b */ /* 0x000fe20003f6e000 */
[----:B------:R-:W4:Y:S01]  /*2ac0*/  MUFU.EX2 R14, R14 ;  /* 0x0000000e000e7308 */ /* 0x000f220000000800 */
[----:B-----5:R-:W-:Y:S01]  /*2ad0*/  @!P4 FMUL R11, R11, R11 ;  /* 0x0000000b0b0bc220 */ /* 0x020fe20000400000 */
[----:B------:R-:W-:Y:S01]  /*2ae0*/  FSETP.GEU.AND P4, PT, R20, -126, PT ;  /* 0xc2fc00001400780b */ /* 0x000fe20003f8e000 */
[----:B------:R-:W-:Y:S01]  /*2af0*/  ULDC UR30, c[0x0][0x604] ;  /* 0x00018100001e7ab9 */ /* 0x000fe20000000800 */
[----:B------:R-:W-:Y:S01]  /*2b00*/  ULDC UR27, c[0x0][0x604] ;  /* 0x00018100001b7ab9 */ /* 0x000fe20000000800 */
[----:B------:R-:W-:Y:S01]  /*2b10*/  ULDC UR26, c[0x0][0x604] ;  /* 0x00018100001a7ab9 */ /* 0x000fe20000000800 */
[----:B------:R-:W-:Y:S01]  /*2b20*/  ULDC UR23, c[0x0][0x604] ;  /* 0x0001810000177ab9 */ /* 0x000fe20000000800 */
[----:B------:R-:W-:Y:S01]  /*2b30*/  ULDC UR21, c[0x0][0x604] ;  /* 0x0001810000157ab9 */ /* 0x000fe20000000800 */
[----:B------:R-:W-:Y:S01]  /*2b40*/  @!P1 FMUL R15, R15, 0.5 ;  /* 0x3f0000000f0f9820 */ /* 0x000fe20000400000 */
[----:B-1----:R-:W-:Y:S01]  /*2b50*/  @!P5 FMUL R12, R12, R12 ;  /* 0x0000000c0c0cd220 */ /* 0x002fe20000400000 */
[----:B------:R-:W-:Y:S01]  /*2b60*/  FSETP.GEU.AND P5, PT, R23, -126, PT ;  /* 0xc2fc00001700780b */ /* 0x000fe20003fae000 */
[----:B------:R-:W-:Y:S01]  /*2b70*/  @!P2 FMUL R18, R18, 0.5 ;  /* 0x3f0000001212a820 */ /* 0x000fe20000400000 */
[----:B------:R-:W-:Y:S01]  /*2b80*/  @!P3 FMUL R19, R19, 0.5 ;  /* 0x3f0000001313b820 */ /* 0x000fe20000400000 */
[----:B------:R-:W-:Y:S01]  /*2b90*/  ULDC UR20, c[0x0][0x604] ;  /* 0x0001810000147ab9 */ /* 0x000fe20000000800 */
[----:B------:R-:W1:Y:S01]  /*2ba0*/  MUFU.EX2 R15, R15 ;  /* 0x0000000f000f7308 */ /* 0x000e620000000800 */
[----:B------:R-:W-:Y:S01]  /*2bb0*/  @!P4 FMUL R20, R20, 0.5 ;  /* 0x3f0000001414c820 */ /* 0x000fe20000400000 */
[----:B------:R-:W-:Y:S01]  /*2bc0*/  ULDC UR61, c[0x0][0x604] ;  /* 0x00018100003d7ab9 */ /* 0x000fe20000000800 */
[----:B------:R-:W-:Y:S01]  /*2bd0*/  ULDC UR60, c[0x0][0x604] ;  /* 0x00018100003c7ab9 */ /* 0x000fe20000000800 */
[----:B------:R-:W-:Y:S01]  /*2be0*/  ULDC UR19, c[0x0][0x604] ;  /* 0x0001810000137ab9 */ /* 0x000fe20000000800 */
[----:B------:R-:W-:Y:S01]  /*2bf0*/  ULDC UR18, c[0x0][0x604] ;  /* 0x0001810000127ab9 */ /* 0x000fe20000000800 */
[----:B------:R-:W-:Y:S01]  /*2c00*/  ULDC UR17, c[0x0][0x604] ;  /* 0x0001810000117ab9 */ /* 0x000fe20000000800 */
        /* <DEDUP_REMOVED lines=10> */
[----:B------:R-:W-:Y:S01]  /*2cb0*/  ULDC UR8, c[0x0][0x604] ;  /* 0x0001810000087ab9 */ /* 0x000fe20000000800 */
[----:B------:R-:W-:Y:S01]  /*2cc0*/  ULDC UR7, c[0x0][0x604] ;  /* 0x0001810000077ab9 */ /* 0x000fe20000000800 */
[--C-:B------:R-:W-:Y:S01]  /*2cd0*/  FFMA R34, R34, UR32, -R22.reuse ;  /* 0x0000002022227c23 */ /* 0x100fe20008000816 */
[--C-:B------:R-:W-:Y:S01]  /*2ce0*/  FFMA R35, R35, UR31, -R22.reuse ;  /* 0x0000001f23237c23 */ /* 0x100fe20008000816 */
[--C-:B------:R-:W-:Y:S01]  /*2cf0*/  FFMA R38, R38, UR30, -R22.reuse ;  /* 0x0000001e26267c23 */ /* 0x100fe20008000816 */
[--C-:B------:R-:W-:Y:S01]  /*2d00*/  FFMA R39, R39, UR27, -R22.reuse ;  /* 0x0000001b27277c23 */ /* 0x100fe20008000816 */
[--C-:B------:R-:W-:Y:S01]  /*2d10*/  FFMA R42, R42, UR26, -R22.reuse ;  /* 0x0000001a2a2a7c23 */ /* 0x100fe20008000816 */
[----:B------:R-:W1:Y:S01]  /*2d20*/  MUFU.EX2 R20, R20 ;  /* 0x0000001400147308 */ /* 0x000e620000000800 */
[--C-:B------:R-:W-:Y:S01]  /*2d30*/  FFMA R43, R43, UR23, -R22.reuse ;  /* 0x000000172b2b7c23 */ /* 0x100fe20008000816 */
[--C-:B------:R-:W-:Y:S01]  /*2d40*/  FFMA R46, R46, UR21, -R22.reuse ;  /* 0x000000152e2e7c23 */ /* 0x100fe20008000816 */
        /* <DEDUP_REMOVED lines=92> */
[----:B-1-34-:R-:W-:Y:S06]  /*3310*/  @!P6 BRA `(.L_x_23) ;  /* 0x000000a00084e947 */ /* 0x01afec0003800000 */
.L_x_70:
[----:B------:R-:W-:Y:S01]  /*3320*/  ISETP.NE.AND P6, PT, R24, RZ, PT ;  /* 0x000000ff1800720c */ /* 0x000fe20003fc5270 */
[----:B------:R-:W-:Y:S01]  /*3330*/  @!P1 FMUL R15, R15, R15 ;  /* 0x0000000f0f0f9220 */ /* 0x000fe20000400000 */
[----:B------:R-:W-:Y:S01]  /*3340*/  @!P2 FMUL R18, R18, R18 ;  /* 0x000000121212a220 */ /* 0x000fe20000400000 */
[----:B------:R-:W-:Y:S01]  /*3350*/  @!P3 FMUL R19, R19, R19 ;  /* 0x000000131313b220 */ /* 0x000fe20000400000 */
[----:B------:R-:W-:Y:S01]  /*3360*/  @!P4 FMUL R20, R20, R20 ;  /* 0x000000141414c220 */ /* 0x000fe20000400000 */
[----:B------:R-:W-:Y:S01]  /*3370*/  @!P5 FMUL R23, R23, R23 ;  /* 0x000000171717d220 */ /* 0x000fe20000400000 */
[----:B------:R-:W-:Y:S01]  /*3380*/  ULOP3.LUT UR22, UR22, 0x8000000, URZ, 0xfc, !UPT ;  /* 0x0800000016167892 */ /* 0x000fe2000f8efc3f */
[----:B------:R-:W-:Y:S01]  /*3390*/  F2FP.F16.F32.PACK_AB R24, R12, R11 ;  /* 0x0000000b0c18723e */ /* 0x000fe200000000ff */
[----:B------:R-:W-:Y:S01]  /*33a0*/  UMOV UR7, 0x40000040 ;  /* 0x4000004000077882 */ /* 0x000fe20000000000 */
[----:B------:R-:W-:Y:S01]  /*33b0*/  F2FP.F16.F32.PACK_AB R25, R19, R18 ;  /* 0x000000121319723e */ /* 0x000fe200000000ff */
[----:B------:R-:W-:Y:S01]  /*33c0*/  UIADD3 UR6, UR22, 0x1000, URZ ;  /* 0x0000100016067890 */ /* 0x000fe2000fffe03f */
[----:B------:R-:W-:-:S02]  /*33d0*/  F2FP.F16.F32.PACK_AB R27, R23, R20 ;  /* 0x00000014171b723e */ /* 0x000fc400000000ff */
[----:B------:R-:W-:Y:S01]  /*33e0*/  @!P6 FMUL R14, R14, R14 ;  /* 0x0000000e0e0ee220 */ /* 0x000fe20000400000 */
[----:B------:R-:W-:Y:S02]  /*33f0*/  FSETP.GEU.AND P6, PT, R32, -126, PT ;  /* 0xc2fc00002000780b */ /* 0x000fe40003fce000 */
[----:B------:R-:W-:Y:S02]  /*3400*/  FSETP.GEU.AND P1, PT, R33, -126, PT ;  /* 0xc2fc00002100780b */ /* 0x000fe40003f2e000 */
[----:B------:R-:W-:Y:S02]  /*3410*/  F2FP.F16.F32.PACK_AB R26, R15, R14 ;  /* 0x0000000e0f1a723e */ /* 0x000fe400000000ff */
[----:B------:R-:W-:Y:S02]  /*3420*/  FSETP.GEU.AND P2, PT, R36, -126, PT ;  /* 0xc2fc00002400780b */ /* 0x000fe40003f4e000 */
[----:B------:R-:W-:Y:S01]  /*3430*/  WARPGROUP.ARRIVE ;  /* 0x00000000000079c5 */ /* 0x000fe20000000000 */
[----:B------:R-:W-:-:S02]  /*3440*/  FSETP.GEU.AND P3, PT, R37, -126, PT ;  /* 0xc2fc00002500780b */ /* 0x000fc40003f6e000 */
[----:B------:R-:W-:Y:S02]  /*3450*/  FSETP.GEU.AND P4, PT, R34, -126, PT ;  /* 0xc2fc00002200780b */ /* 0x000fe40003f8e000 */
[----:B------:R-:W-:Y:S01]  /*3460*/  @!P6 FMUL R32, R32, 0.5 ;  /* 0x3f0000002020e820 */ /* 0x000fe20000400000 */
[----:B------:R-:W-:Y:S01]  /*3470*/  HGMMA.64x128x16.F32 R152, R24, gdesc[UR4].tnspB, RZ, !UPT, gsb0 ;  /* 0x41e0000418987df0 */ /* 0x000fe2000c0008ff */
[----:B------:R-:W-:Y:S01]  /*3480*/  @!P1 FMUL R33, R33, 0.5 ;  /* 0x3f00000021219820 */ /* 0x000fe20000400000 */
[----:B------:R-:W-:Y:S01]  /*3490*/  FSETP.GEU.AND P5, PT, R35, -126, PT ;  /* 0xc2fc00002300780b */ /* 0x000fe20003fae000 */
[----:B------:R-:W-:Y:S02]  /*34a0*/  UIADD3 UR6, UR22, 0x1080, URZ ;  /* 0x0000108016067890 */ /* 0x000fe4000fffe03f */
[----:B------:R-:W3:Y:S01]  /*34b0*/  MUFU.EX2 R32, R32 ;  /* 0x0000002000207308 */ /* 0x000ee20000000800 */
[----:B------:R-:W-:Y:S01]  /*34c0*/  @!P2 FMUL R36, R36, 0.5 ;  /* 0x3f0000002424a820 */ /* 0x000fe20000400000 */
[----:B------:R-:W-:Y:S01]  /*34d0*/  UMOV UR7, 0x40000040 ;  /* 0x4000004000077882 */ /* 0x000fe20000000000 */
[----:B------:R-:W-:-:S02]  /*34e0*/  @!P3 FMUL R37, R37, 0.5 ;  /* 0x3f0000002525b820 */ /* 0x000fc40000400000 */
[----:B------:R-:W-:-:S03]  /*34f0*/  @!P4 FMUL R34, R34, 0.5 ;  /* 0x3f0000002222c820 */ /* 0x000fc60000400000 */
[----:B------:R-:W4:Y:S02]  /*3500*/  MUFU.EX2 R33, R33 ;  /* 0x0000002100217308 */ /* 0x000f240000000800 */
[----:B------:R-:W-:-:S06]  /*3510*/  @!P5 FMUL R35, R35, 0.5 ;  /* 0x3f0000002323d820 */ /* 0x000fcc0000400000 */
[----:B------:R-:W5:Y:S01]  /*3520*/  MUFU.EX2 R36, R36 ;  /* 0x0000002400247308 */ /* 0x000f620000000800 */
[----:B---3--:R-:W-:Y:S01]  /*3530*/  @!P6 FMUL R32, R32, R32 ;  /* 0x000000202020e220 */ /* 0x008fe20000400000 */
[----:B------:R-:W-:-:S06]  /*3540*/  FSETP.GEU.AND P6, PT, R38, -126, PT ;  /* 0xc2fc00002600780b */ /* 0x000fcc0003fce000 */
[----:B------:R-:W3:Y:S01]  /*3550*/  MUFU.EX2 R37, R37 ;  /* 0x0000002500257308 */ /* 0x000ee20000000800 */
[----:B----4-:R-:W-:Y:S01]  /*3560*/  @!P1 FMUL R33, R33, R33 ;  /* 0x0000002121219220 */ /* 0x010fe20000400000 */
[----:B------:R-:W-:-:S05]  /*3570*/  FSETP.GEU.AND P1, PT, R39, -126, PT ;  /* 0xc2fc00002700780b */ /* 0x000fca0003f2e000 */
[----:B------:R-:W-:Y:S01]  /*3580*/  @!P6 FMUL R38, R38, 0.5 ;  /* 0x3f0000002626e820 */ /* 0x000fe20000400000 */
[----:B------:R-:W4:Y:S01]  /*3590*/  MUFU.EX2 R34, R34 ;  /* 0x0000002200227308 */ /* 0x000f220000000800 */
[----:B-----5:R-:W-:Y:S01]  /*35a0*/  @!P2 FMUL R36, R36, R36 ;  /* 0x000000242424a220 */ /* 0x020fe20000400000 */
[----:B------:R-:W-:-:S05]  /*35b0*/  FSETP.GEU.AND P2, PT, R44, -126, PT ;  /* 0xc2fc00002c00780b */ /* 0x000fca0003f4e000 */
[----:B------:R-:W-:Y:S01]  /*35c0*/  @!P1 FMUL R39, R39, 0.5 ;  /* 0x3f00000027279820 */ /* 0x000fe20000400000 */
[----:B-12---:R-:W1:Y:S01]  /*35d0*/  MUFU.EX2 R21, R35 ;  /* 0x0000002300157308 */ /* 0x006e620000000800 */
[----:B---3--:R-:W-:Y:S01]  /*35e0*/  @!P3 FMUL R37, R37, R37 ;  /* 0x000000252525b220 */ /* 0x008fe20000400000 */
[----:B------:R-:W-:-:S05]  /*35f0*/  FSETP.GEU.AND P3, PT, R45, -126, PT ;  /* 0xc2fc00002d00780b */ /* 0x000fca0003f6e000 */
[----:B------:R-:W-:Y:S01]  /*3600*/  @!P2 FMUL R44, R44, 0.5 ;  /* 0x3f0000002c2ca820 */ /* 0x000fe20000400000 */
[----:B------:R-:W2:Y:S01]  /*3610*/  MUFU.EX2 R22, R38 ;  /* 0x0000002600167308 */ /* 0x000ea20000000800 */
[----:B----4-:R-:W-:Y:S01]  /*3620*/  @!P4 FMUL R34, R34, R34 ;  /* 0x000000222222c220 */ /* 0x010fe20000400000 */
[----:B------:R-:W-:-:S05]  /*3630*/  FSETP.GEU.AND P4, PT, R42, -126, PT ;  /* 0xc2fc00002a00780b */ /* 0x000fca0003f8e000 */
[----:B------:R-:W-:Y:S01]  /*3640*/  @!P3 FMUL R45, R45, 0.5 ;  /* 0x3f0000002d2db820 */ /* 0x000fe20000400000 */
[----:B------:R-:W3:Y:S01]  /*3650*/  MUFU.EX2 R29, R39 ;  /* 0x00000027001d7308 */ /* 0x000ee20000000800 */
[----:B-1----:R-:W-:Y:S01]  /*3660*/  @!P5 FMUL R21, R21, R21 ;  /* 0x000000151515d220 */ /* 0x002fe20000400000 */
[----:B------:R-:W-:-:S05]  /*3670*/  FSETP.GEU.AND P5, PT, R43, -126, PT ;  /* 0xc2fc00002b00780b */ /* 0x000fca0003fae000 */
[----:B------:R-:W-:Y:S01]  /*3680*/  @!P4 FMUL R42, R42, 0.5 ;  /* 0x3f0000002a2ac820 */ /* 0x000fe20000400000 */
[----:B------:R-:W1:Y:S01]  /*3690*/  MUFU.EX2 R44, R44 ;  /* 0x0000002c002c7308 */ /* 0x000e620000000800 */
[----:B--2---:R-:W-:Y:S01]  /*36a0*/  @!P6 FMUL R22, R22, R22 ;  /* 0x000000161616e220 */ /* 0x004fe20000400000 */
[----:B------:R-:W-:-:S05]  /*36b0*/  FSETP.GEU.AND P6, PT, R40, -126, PT ;  /* 0xc2fc00002800780b */ /* 0x000fca0003fce000 */
[----:B------:R-:W-:Y:S01]  /*36c0*/  @!P5 FMUL R43, R43, 0.5 ;  /* 0x3f0000002b2bd820 */ /* 0x000fe20000400000 */
[----:B------:R-:W2:Y:S01]  /*36d0*/  MUFU.EX2 R45, R45 ;  /* 0x0000002d002d7308 */ /* 0x000ea20000000800 */
[----:B---3--:R-:W-:Y:S01]  /*36e0*/  @!P1 FMUL R29, R29, R29 ;  /* 0x0000001d1d1d9220 */ /* 0x008fe20000400000 */
        /* <DEDUP_REMOVED lines=31> */
[----:B------:R-:W-:Y:S02]  /*38e0*/  WARPGROUP.DEPBAR.LE gsb0, 0x0 ;  /* 0x00008000000079c5 */ /* 0x000fe40000010000 */
[----:B------:R-:W-:Y:S01]  /*38f0*/  F2FP.F16.F32.PACK_AB R24, R33, R32 ;  /* 0x000000202118723e */ /* 0x000fe200000000ff */
[----:B--2---:R-:W-:Y:S01]  /*3900*/  @!P3 FMUL R53, R53, R53 ;  /* 0x000000353535b220 */ /* 0x004fe20000400000 */
[----:B------:R-:W-:Y:S02]  /*3910*/  F2FP.F16.F32.PACK_AB R26, R37, R36 ;  /* 0x00000024251a723e */ /* 0x000fe400000000ff */
[----:B------:R-:W-:Y:S01]  /*3920*/  F2FP.F16.F32.PACK_AB R25, R21, R34 ;  /* 0x000000221519723e */ /* 0x000fe200000000ff */
[----:B------:R-:W2:Y:S01]  /*3930*/  MUFU.EX2 R50, R50 ;  /* 0x0000003200327308 */ /* 0x000ea20000000800 */
[----:B------:R-:W-:Y:S01]  /*3940*/  F2FP.F16.F32.PACK_AB R27, R29, R22 ;  /* 0x000000161d1b723e */ /* 0x000fe200000000ff */
[----:B---3--:R-:W-:Y:S01]  /*3950*/  @!P6 FMUL R28, R28, R28 ;  /* 0x0000001c1c1ce220 */ /* 0x008fe20000400000 */
[----:B------:R-:W-:Y:S01]  /*3960*/  FSETP.GEU.AND P6, PT, R48, -126, PT ;  /* 0xc2fc00003000780b */ /* 0x000fe20003fce000 */
[----:B------:R-:W-:Y:S01]  /*3970*/  @!P2 FMUL R60, R60, 0.5 ;  /* 0x3f0000003c3ca820 */ /* 0x000fe20000400000 */
[----:B------:R-:W-:Y:S01]  /*3980*/  WARPGROUP.ARRIVE ;  /* 0x00000000000079c5 */ /* 0x000fe20000000000 */
[----:B------:R-:W-:-:S02]  /*3990*/  FSETP.GEU.AND P3, PT, R61, -126, PT ;  /* 0xc2fc00003d00780b */ /* 0x000fc40003f6e000 */
[----:B------:R-:W3:Y:S01]  /*39a0*/  MUFU.EX2 R39, R51 ;  /* 0x0000003300277308 */ /* 0x000ee20000000800 */
[----:B-1----:R-:W-:Y:S01]  /*39b0*/  @!P1 FMUL R35, R35, R35 ;  /* 0x0000002323239220 */ /* 0x002fe20000400000 */
[----:B------:R-:W-:Y:S01]  /*39c0*/  FSETP.GEU.AND P1, PT, R49, -126, PT ;  /* 0xc2fc00003100780b */ /* 0x000fe20003f2e000 */
[----:B------:R-:W-:Y:S01]  /*39d0*/  HGMMA.64x128x16.F32 R152, R24, gdesc[UR4].tnspB, R152, gsb0 ;  /* 0x41e0000418987df0 */ /* 0x000fe20008000898 */
[----:B------:R-:W-:Y:S01]  /*39e0*/  UIADD3 UR6, UR22, 0x1100, URZ ;  /* 0x0000110016067890 */ /* 0x000fe2000fffe03f */
[----:B------:R-:W-:-:S03]  /*39f0*/  UMOV UR7, 0x40000040 ;  /* 0x4000004000077882 */ /* 0x000fc60000000000 */
[----:B------:R-:W-:Y:S01]  /*3a00*/  @!P6 FMUL R48, R48, 0.5 ;  /* 0x3f0000003030e820 */ /* 0x000fe20000400000 */
[----:B--2---:R-:W-:Y:S01]  /*3a10*/  @!P4 FMUL R50, R50, R50 ;  /* 0x000000323232c220 */ /* 0x004fe20000400000 */
[----:B------:R-:W-:Y:S01]  /*3a20*/  FSETP.GEU.AND P4, PT, R58, -126, PT ;  /* 0xc2fc00003a00780b */ /* 0x000fe20003f8e000 */
[----:B------:R-:W-:Y:S01]  /*3a30*/  @!P3 FMUL R61, R61, 0.5 ;  /* 0x3f0000003d3db820 */ /* 0x000fe20000400000 */
[----:B------:R-:W1:Y:S03]  /*3a40*/  MUFU.EX2 R60, R60 ;  /* 0x0000003c003c7308 */ /* 0x000e660000000800 */
[----:B------:R-:W-:Y:S01]  /*3a50*/  @!P1 FMUL R49, R49, 0.5 ;  /* 0x3f00000031319820 */ /* 0x000fe20000400000 */
[----:B---3--:R-:W-:Y:S01]  /*3a60*/  @!P5 FMUL R39, R39, R39 ;  /* 0x000000272727d220 */ /* 0x008fe20000400000 */
[----:B------:R-:W-:-:S03]  /*3a70*/  FSETP.GEU.AND P5, PT, R59, -126, PT ;  /* 0xc2fc00003b00780b */ /* 0x000fc60003fae000 */
[----:B------:R-:W2:Y:S03]  /*3a80*/  MUFU.EX2 R48, R48 ;  /* 0x0000003000307308 */ /* 0x000ea60000000800 */
[----:B------:R-:W-:-:S05]  /*3a90*/  @!P4 FMUL R58, R58, 0.5 ;  /* 0x3f0000003a3ac820 */ /* 0x000fca0000400000 */
[----:B------:R-:W3:Y:S01]  /*3aa0*/  MUFU.EX2 R49, R49 ;  /* 0x0000003100317308 */ /* 0x000ee20000000800 */
[----:B-1----:R-:W-:Y:S01]  /*3ab0*/  @!P2 FMUL R60, R60, R60 ;  /* 0x0000003c3c3ca220 */ /* 0x002fe20000400000 */
[----:B------:R-:W-:Y:S01]  /*3ac0*/  FSETP.GEU.AND P2, PT, R68, -126, PT ;  /* 0xc2fc00004400780b */ /* 0x000fe20003f4e000 */
[----:B------:R-:W-:-:S05]  /*3ad0*/  @!P5 FMUL R59, R59, 0.5 ;  /* 0x3f0000003b3bd820 */ /* 0x000fca0000400000 */
        /* <DEDUP_REMOVED lines=54> */
[----:B------:R-:W-:Y:S01]  /*3e40*/  FSETP.GEU.AND P2, PT, R84, -126, PT ;  /* 0xc2fc00005400780b */ /* 0x000fe20003f4e000 */
[----:B------:R-:W-:Y:S02]  /*3e50*/  WARPGROUP.DEPBAR.LE gsb0, 0x0 ;  /* 0x00008000000079c5 */ /* 0x000fe40000010000 */
[----:B------:R-:W-:-:S03]  /*3e60*/  F2FP.F16.F32.PACK_AB R24, R41, R40 ;  /* 0x000000282918723e */ /* 0x000fc600000000ff */
[----:B------:R-:W3:Y:S01]  /*3e70*/  MUFU.EX2 R51, R63 ;  /* 0x0000003f00337308 */ /* 0x000ee20000000800 */
[----:B------:R-:W-:Y:S01]  /*3e80*/  F2FP.F16.F32.PACK_AB R26, R45, R44 ;  /* 0x0000002c2d1a723e */ /* 0x000fe200000000ff */
[----:B------:R-:W-:Y:S01]  /*3e90*/  @!P5 FMUL R75, R75, 0.5 ;  /* 0x3f0000004b4bd820 */ /* 0x000fe20000400000 */
[----:B------:R-:W-:Y:S01]  /*3ea0*/  F2FP.F16.F32.PACK_AB R25, R31, R42 ;  /* 0x0000002a1f19723e */ /* 0x000fe200000000ff */
[----:B-1----:R-:W-:Y:S01]  /*3eb0*/  @!P3 FMUL R77, R77, R77 ;  /* 0x0000004d4d4db220 */ /* 0x002fe20000400000 */
[----:B------:R-:W-:Y:S02]  /*3ec0*/  F2FP.F16.F32.PACK_AB R27, R35, R28 ;  /* 0x0000001c231b723e */ /* 0x000fe400000000ff */
[----:B------:R-:W-:Y:S01]  /*3ed0*/  FSETP.GEU.AND P3, PT, R85, -126, PT ;  /* 0xc2fc00005500780b */ /* 0x000fe20003f6e000 */
[----:B------:R-:W1:Y:S01]  /*3ee0*/  MUFU.EX2 R74, R74 ;  /* 0x0000004a004a7308 */ /* 0x000e620000000800 */
[----:B------:R-:W-:Y:S01]  /*3ef0*/  WARPGROUP.ARRIVE ;  /* 0x00000000000079c5 */ /* 0x000fe20000000000 */
[----:B--2---:R-:W-:Y:S01]  /*3f00*/  @!P6 FMUL R38, R38, R38 ;  /* 0x000000262626e220 */ /* 0x004fe20000400000 */
[----:B------:R-:W-:Y:S01]  /*3f10*/  FSETP.GEU.AND P6, PT, R64, -126, PT ;  /* 0xc2fc00004000780b */ /* 0x000fe20003fce000 */
[----:B------:R-:W-:-:S03]  /*3f20*/  @!P2 FMUL R84, R84, 0.5 ;  /* 0x3f0000005454a820 */ /* 0x000fc60000400000 */
[----:B------:R-:W-:Y:S01]  /*3f30*/  HGMMA.64x128x16.F32 R152, R24, gdesc[UR4].tnspB, R152, gsb0 ;  /* 0x41e0000418987df0 */ /* 0x000fe20008000898 */
[----:B------:R-:W-:Y:S01]  /*3f40*/  UIADD3 UR6, UR22, 0x1180, URZ ;  /* 0x0000118016067890 */ /* 0x000fe2000fffe03f */
[----:B---3--:R-:W-:Y:S01]  /*3f50*/  @!P1 FMUL R51, R51, R51 ;  /* 0x0000003333339220 */ /* 0x008fe20000400000 */
[----:B------:R-:W-:Y:S01]  /*3f60*/  UMOV UR7, 0x40000040 ;  /* 0x4000004000077882 */ /* 0x000fe20000000000 */
[----:B------:R-:W-:Y:S01]  /*3f70*/  FSETP.GEU.AND P1, PT, R65, -126, PT ;  /* 0xc2fc00004100780b */ /* 0x000fe20003f2e000 */
[----:B------:R-:W2:Y:S01]  /*3f80*/  MUFU.EX2 R67, R75 ;  /* 0x0000004b00437308 */ /* 0x000ea20000000800 */
[----:B------:R-:W-:-:S03]  /*3f90*/  @!P3 FMUL R85, R85, 0.5 ;  /* 0x3f0000005555b820 */ /* 0x000fc60000400000 */
[----:B------:R-:W-:Y:S01]  /*3fa0*/  @!P6 FMUL R64, R64, 0.5 ;  /* 0x3f0000004040e820 */ /* 0x000fe20000400000 */
[----:B-1----:R-:W-:Y:S01]  /*3fb0*/  @!P4 FMUL R74, R74, R74 ;  /* 0x0000004a4a4ac220 */ /* 0x002fe20000400000 */
[----:B------:R-:W-:Y:S02]  /*3fc0*/  FSETP.GEU.AND P4, PT, R82, -126, PT ;  /* 0xc2fc00005200780b */ /* 0x000fe40003f8e000 */
[----:B------:R-:W1:Y:S04]  /*3fd0*/  MUFU.EX2 R84, R84 ;  /* 0x0000005400547308 */ /* 0x000e680000000800 */
[----:B------:R-:W-:-:S04]  /*3fe0*/  @!P1 FMUL R65, R65, 0.5 ;  /* 0x3f00000041419820 */ /* 0x000fc80000400000 */
[----:B------:R-:W3:Y:S01]  /*3ff0*/  MUFU.EX2 R64, R64 ;  /* 0x0000004000407308 */ /* 0x000ee20000000800 */
[----:B--2---:R-:W-:Y:S01]  /*4000*/  @!P5 FMUL R67, R67, R67 ;  /* 0x000000434343d220 */ /* 0x004fe20000400000 */
[----:B------:R-:W-:Y:S01]  /*4010*/  FSETP.GEU.AND P5, PT, R83, -126, PT ;  /* 0xc2fc00005300780b */ /* 0x000fe20003fae000 */
[----:B------:R-:W-:-:S05]  /*4020*/  @!P4 FMUL R82, R82, 0.5 ;  /* 0x3f0000005252c820 */ /* 0x000fca0000400000 */
[----:B------:R-:W2:Y:S01]  /*4030*/  MUFU.EX2 R65, R65 ;  /* 0x0000004100417308 */ /* 0x000ea20000000800 */
[----:B-1----:R-:W-:Y:S01]  /*4040*/  @!P2 FMUL R84, R84, R84 ;  /* 0x000000545454a220 */ /* 0x002fe20000400000 */
[----:B------:R-:W-:-:S05]  /*4050*/  FSETP.GEU.AND P2, PT, R92, -126, PT ;  /* 0xc2fc00005c00780b */ /* 0x000fca0003f4e000 */
[----:B------:R-:W-:Y:S01]  /*4060*/  @!P5 FMUL R83, R83, 0.5 ;  /* 0x3f0000005353d820 */ /* 0x000fe20000400000 */
[----:B------:R-:W1:Y:S01]  /*4070*/  MUFU.EX2 R85, R85 ;  /* 0x0000005500557308 */ /* 0x000e620000000800 */
[----:B---3--:R-:W-:Y:S01]  /*4080*/  @!P6 FMUL R64, R64, R64 ;  /* 0x000000404040e220 */ /* 0x008fe20000400000 */
[----:B------:R-:W-:-:S05]  /*4090*/  FSETP.GEU.AND P6, PT, R70, -126, PT ;  /* 0xc2fc00004600780b */ /* 0x000fca0003fce000 */
[----:B------:R-:W-:Y:S01]  /*40a0*/  @!P2 FMUL R92, R92, 0.5 ;  /* 0x3f0000005c5ca820 */ /* 0x000fe20000400000 */
[----:B------:R-:W3:Y:S01]  /*40b0*/  MUFU.EX2 R82, R82 ;  /* 0x0000005200527308 */ /* 0x000ee20000000800 */
[----:B--2---:R-:W-:Y:S01]  /*40c0*/  @!P1 FMUL R65, R65, R65 ;  /* 0x0000004141419220 */ /* 0x004fe20000400000 */
[----:B------:R-:W-:-:S05]  /*40d0*/  FSETP.GEU.AND P1, PT, R71, -126, PT ;  /* 0xc2fc00004700780b */ /* 0x000fca0003f2e000 */
[----:B------:R-:W-:Y:S01]  /*40e0*/  @!P6 FMUL R70, R70, 0.5 ;  /* 0x3f0000004646e820 */ /* 0x000fe20000400000 */
[----:B-1----:R-:W-:Y:S01]  /*40f0*/  @!P3 FMUL R85, R85, R85 ;  /* 0x000000555555b220 */ /* 0x002fe20000400000 */
[----:B------:R-:W-:Y:S02]  /*4100*/  FSETP.GEU.AND P3, PT, R93, -126, PT ;  /* 0xc2fc00005d00780b */ /* 0x000fe40003f6e000 */
[----:B------:R-:W1:Y:S04]  /*4110*/  MUFU.EX2 R46, R70 ;  /* 0x00000046002e7308 */ /* 0x000e680000000800 */
[----:B------:R-:W-:Y:S01]  /*4120*/  @!P1 FMUL R71, R71, 0.5 ;  /* 0x3f00000047479820 */ /* 0x000fe20000400000 */
[----:B---3--:R-:W-:Y:S01]  /*4130*/  @!P4 FMUL R82, R82, R82 ;  /* 0x000000525252c220 */ /* 0x008fe20000400000 */
[----:B------:R-:W-:-:S02]  /*4140*/  FSETP.GEU.AND P4, PT, R90, -126, PT ;  /* 0xc2fc00005a00780b */ /* 0x000fc40003f8e000 */
        /* <DEDUP_REMOVED lines=16> */
[----:B------:R-:W-:-:S03]  /*4250*/  FSETP.GEU.AND P2, PT, R100, -126, PT ;  /* 0xc2fc00006400780b */ /* 0x000fc60003f4e000 */
[----:B------:R-:W-:Y:S02]  /*4260*/  FADD R14, R14, R83 ;  /* 0x000000530e0e7221 */ /* 0x000fe40000000000 */
[----:B------:R-:W-:Y:S01]  /*4270*/  @!P5 FMUL R91, R91, 0.5 ;  /* 0x3f0000005b5bd820 */ /* 0x000fe20000400000 */
[----:B------:R-:W1:Y:S01]  /*4280*/  MUFU.EX2 R73, R73 ;  /* 0x0000004900497308 */ /* 0x000e620000000800 */
[----:B--2---:R-:W-:Y:S01]  /*4290*/  @!P3 FMUL R70, R70, R70 ;  /* 0x000000464646b220 */ /* 0x004fe20000400000 */
[----:B------:R-:W-:-:S03]  /*42a0*/  FSETP.GEU.AND P3, PT, R101, -126, PT ;  /* 0xc2fc00006500780b */ /* 0x000fc60003f6e000 */
[----:B------:R-:W-:Y:S02]  /*42b0*/  FADD R15, R15, R70 ;  /* 0x000000460f0f7221 */ /* 0x000fe40000000000 */
[----:B------:R-:W-:Y:S01]  /*42c0*/  @!P2 FMUL R100, R100, 0.5 ;  /* 0x3f0000006464a820 */ /* 0x000fe20000400000 */
[----:B---3--:R-:W-:Y:S01]  /*42d0*/  @!P6 FMUL R72, R72, R72 ;  /* 0x000000484848e220 */ /* 0x008fe20000400000 */
[----:B------:R-:W-:-:S06]  /*42e0*/  FSETP.GEU.AND P6, PT, R78, -126, PT ;  /* 0xc2fc00004e00780b */ /* 0x000fcc0003fce000 */
[----:B------:R-:W-:Y:S01]  /*42f0*/  @!P3 FMUL R101, R101, 0.5 ;  /* 0x3f0000006565b820 */ /* 0x000fe20000400000 */
[----:B-1----:R-:W-:Y:S01]  /*4300*/  @!P1 FMUL R73, R73, R73 ;  /* 0x0000004949499220 */ /* 0x002fe20000400000 */
[----:B------:R-:W-:-:S05]  /*4310*/  FSETP.GEU.AND P1, PT, R79, -126, PT ;  /* 0xc2fc00004f00780b */ /* 0x000fca0003f2e000 */
[----:B------:R-:W-:-:S04]  /*4320*/  @!P6 FMUL R78, R78, 0.5 ;  /* 0x3f0000004e4ee820 */ /* 0x000fc80000400000 */
[----:B------:R-:W1:Y:S04]  /*4330*/  MUFU.EX2 R54, R78 ;  /* 0x0000004e00367308 */ /* 0x000e680000000800 */
[----:B------:R-:W-:-:S04]  /*4340*/  @!P1 FMUL R79, R79, 0.5 ;  /* 0x3f0000004f4f9820 */ /* 0x000fc80000400000 */
[----:B------:R-:W2:Y:S01]  /*4350*/  MUFU.EX2 R63, R79 ;  /* 0x0000004f003f7308 */ /* 0x000ea20000000800 */
[----:B------:R-:W-:Y:S02]  /*4360*/  WARPGROUP.DEPBAR.LE gsb0, 0x0 ;  /* 0x00008000000079c5 */ /* 0x000fe40000010000 */
[----:B------:R-:W-:Y:S02]  /*4370*/  F2FP.F16.F32.PACK_AB R24, R49, R48 ;  /* 0x000000303118723e */ /* 0x000fe400000000ff */
[----:B------:R-:W-:Y:S02]  /*4380*/  F2FP.F16.F32.PACK_AB R26, R53, R52 ;  /* 0x00000034351a723e */ /* 0x000fe400000000ff */
[----:B------:R-:W-:Y:S01]  /*4390*/  F2FP.F16.F32.PACK_AB R25, R39, R50 ;  /* 0x000000322719723e */ /* 0x000fe200000000ff */
[----:B-1----:R-:W-:Y:S01]  /*43a0*/  @!P6 FMUL R54, R54, R54 ;  /* 0x000000363636e220 */ /* 0x002fe20000400000 */
[----:B------:R-:W-:Y:S02]  /*43b0*/  F2FP.F16.F32.PACK_AB R27, R43, R30 ;  /* 0x0000001e2b1b723e */ /* 0x000fe400000000ff */
[----:B------:R-:W-:-:S02]  /*43c0*/  FSETP.GEU.AND P6, PT, R80, -126, PT ;  /* 0xc2fc00005000780b */ /* 0x000fc40003fce000 */
[----:B------:R-:W-:Y:S01]  /*43d0*/  WARPGROUP.ARRIVE ;  /* 0x00000000000079c5 */ /* 0x000fe20000000000 */
[----:B--2---:R-:W-:Y:S01]  /*43e0*/  @!P1 FMUL R63, R63, R63 ;  /* 0x0000003f3f3f9220 */ /* 0x004fe20000400000 */
[----:B------:R-:W-:-:S04]  /*43f0*/  FSETP.GEU.AND P1, PT, R81, -126, PT ;  /* 0xc2fc00005100780b */ /* 0x000fc80003f2e000 */
[----:B------:R-:W-:Y:S01]  /*4400*/  HGMMA.64x128x16.F32 R152, R24, gdesc[UR4].tnspB, R152, gsb0 ;  /* 0x41e0000418987df0 */ /* 0x000fe20008000898 */
[----:B------:R-:W-:Y:S01]  /*4410*/  UIADD3 UR6, UR22, 0x1200, URZ ;  /* 0x0000120016067890 */ /* 0x000fe2000fffe03f */
[----:B------:R-:W-:-:S03]  /*4420*/  UMOV UR7, 0x40000040 ;  /* 0x4000004000077882 */ /* 0x000fc60000000000 */
[----:B------:R-:W-:-:S04]  /*4430*/  @!P6 FMUL R80, R80, 0.5 ;  /* 0x3f0000005050e820 */ /* 0x000fc80000400000 */
[----:B------:R-:W-:Y:S02]  /*4440*/  @!P1 FMUL R81, R81, 0.5 ;  /* 0x3f00000051519820 */ /* 0x000fe40000400000 */
[----:B------:R-:W1:Y:S08]  /*4450*/  MUFU.EX2 R80, R80 ;  /* 0x0000005000507308 */ /* 0x000e700000000800 */
[----:B------:R-:W2:Y:S01]  /*4460*/  MUFU.EX2 R81, R81 ;  /* 0x0000005100517308 */ /* 0x000ea20000000800 */
[----:B-1----:R-:W-:Y:S01]  /*4470*/  @!P6 FMUL R80, R80, R80 ;  /* 0x000000505050e220 */ /* 0x002fe20000400000 */
[----:B------:R-:W-:Y:S01]  /*4480*/  FSETP.GEU.AND P6, PT, R86, -126, PT ;  /* 0xc2fc00005600780b */ /* 0x000fe20003fce000 */
[----:B--2---:R-:W-:Y:S01]  /*4490*/  @!P1 FMUL R81, R81, R81 ;  /* 0x0000005151519220 */ /* 0x004fe20000400000 */
[----:B------:R-:W-:-:S11]  /*44a0*/  FSETP.GEU.AND P1, PT, R87, -126, PT ;  /* 0xc2fc00005700780b */ /* 0x000fd60003f2e000 */
[----:B------:R-:W-:-:S04]  /*44b0*/  @!P6 FMUL R86, R86, 0.5 ;  /* 0x3f0000005656e820 */ /* 0x000fc80000400000 */
[----:B------:R-:W1:Y:S01]  /*44c0*/  MUFU.EX2 R62, R86 ;  /* 0x00000056003e7308 */ /* 0x000e620000000800 */
[----:B------:R-:W-:-:S07]  /*44d0*/  @!P1 FMUL R87, R87, 0.5 ;  /* 0x3f00000057579820 */ /* 0x000fce0000400000 */
[----:B------:R-:W2:Y:S08]  /*44e0*/  MUFU.EX2 R75, R87 ;  /* 0x00000057004b7308 */ /* 0x000eb00000000800 */
[----:B------:R-:W3:Y:S01]  /*44f0*/  MUFU.EX2 R87, R90 ;  /* 0x0000005a00577308 */ /* 0x000ee20000000800 */
[----:B-1----:R-:W-:Y:S01]  /*4500*/  @!P6 FMUL R62, R62, R62 ;  /* 0x0000003e3e3ee220 */ /* 0x002fe20000400000 */
[----:B------:R-:W-:-:S06]  /*4510*/  FSETP.GEU.AND P6, PT, R88, -126, PT ;  /* 0xc2fc00005800780b */ /* 0x000fcc0003fce000 */
[----:B------:R-:W1:Y:S01]  /*4520*/  MUFU.EX2 R86, R91 ;  /* 0x0000005b00567308 */ /* 0x000e620000000800 */
[----:B--2---:R-:W-:Y:S01]  /*4530*/  @!P1 FMUL R75, R75, R75 ;  /* 0x0000004b4b4b9220 */ /* 0x004fe20000400000 */
[----:B------:R-:W-:-:S05]  /*4540*/  FSETP.GEU.AND P1, PT, R89, -126, PT ;  /* 0xc2fc00005900780b */ /* 0x000fca0003f2e000 */
[----:B------:R-:W-:Y:S01]  /*4550*/  @!P6 FMUL R88, R88, 0.5 ;  /* 0x3f0000005858e820 */ /* 0x000fe20000400000 */
[----:B---3--:R-:W-:Y:S01]  /*4560*/  @!P4 FMUL R87, R87, R87 ;  /* 0x000000575757c220 */ /* 0x008fe20000400000 */
[----:B------:R-:W-:-:S04]  /*4570*/  FSETP.GEU.AND P4, PT, R98, -126, PT ;  /* 0xc2fc00006200780b */ /* 0x000fc80003f8e000 */
[----:B------:R-:W2:Y:S02]  /*4580*/  MUFU.EX2 R88, R88 ;  /* 0x0000005800587308 */ /* 0x000ea40000000800 */
[----:B------:R-:W-:Y:S01]  /*4590*/  @!P1 FMUL R89, R89, 0.5 ;  /* 0x3f00000059599820 */ /* 0x000fe20000400000 */
[----:B-1----:R-:W-:Y:S01]  /*45a0*/  @!P5 FMUL R86, R86, R86 ;  /* 0x000000565656d220 */ /* 0x002fe20000400000 */
[----:B------:R-:W-:-:S04]  /*45b0*/  FSETP.GEU.AND P5, PT, R99, -126, PT ;  /* 0xc2fc00006300780b */ /* 0x000fc80003fae000 */
[----:B------:R-:W1:Y:S01]  /*45c0*/  MUFU.EX2 R89, R89 ;  /* 0x0000005900597308 */ /* 0x000e620000000800 */
[----:B------:R-:W-:-:S07]  /*45d0*/  @!P4 FMUL R98, R98, 0.5 ;  /* 0x3f0000006262c820 */ /* 0x000fce0000400000 */
[----:B------:R-:W3:Y:S01]  /*45e0*/  MUFU.EX2 R93, R98 ;  /* 0x00000062005d7308 */ /* 0x000ee20000000800 */
[----:B--2---:R-:W-:Y:S01]  /*45f0*/  @!P6 FMUL R88, R88, R88 ;  /* 0x000000585858e220 */ /* 0x004fe20000400000 */
[----:B------:R-:W-:Y:S01]  /*4600*/  FSETP.GEU.AND P6, PT, R94, -126, PT ;  /* 0xc2fc00005e00780b */ /* 0x000fe20003fce000 */
[----:B------:R-:W-:Y:S02]  /*4610*/  @!P5 FMUL R99, R99, 0.5 ;  /* 0x3f0000006363d820 */ /* 0x000fe40000400000 */
[----:B------:R-:W-:-:S03]  /*4620*/  FADD R11, R11, R88 ;  /* 0x000000580b0b7221 */ /* 0x000fc60000000000 */
[----:B------:R-:W2:Y:S01]  /*4630*/  MUFU.EX2 R92, R99 ;  /* 0x00000063005c7308 */ /* 0x000ea20000000800 */
[----:B-1----:R-:W-:Y:S01]  /*4640*/  @!P1 FMUL R89, R89, R89 ;  /* 0x0000005959599220 */ /* 0x002fe20000400000 */
[----:B------:R-:W-:-:S03]  /*4650*/  FSETP.GEU.AND P1, PT, R95, -126, PT ;  /* 0xc2fc00005f00780b */ /* 0x000fc60003f2e000 */
[----:B------:R-:W-:Y:S02]  /*4660*/  FADD R12, R12, R89 ;  /* 0x000000590c0c7221 */ /* 0x000fe40000000000 */
[----:B------:R-:W-:Y:S01]  /*4670*/  @!P6 FMUL R94, R94, 0.5 ;  /* 0x3f0000005e5ee820 */ /* 0x000fe20000400000 */
[----:B---3--:R-:W-:Y:S01]  /*4680*/  @!P4 FMUL R93, R93, R93 ;  /* 0x0000005d5d5dc220 */ /* 0x008fe20000400000 */
[----:B------:R-:W-:Y:S02]  /*4690*/  FSETP.GEU.AND P4, PT, R106, -126, PT ;  /* 0xc2fc00006a00780b */ /* 0x000fe40003f8e000 */
[----:B------:R-:W1:Y:S01]  /*46a0*/  MUFU.EX2 R79, R94 ;  /* 0x0000005e004f7308 */ /* 0x000e620000000800 */
[----:B------:R-:W-:-:S03]  /*46b0*/  FADD R34, R34, R93 ;  /* 0x0000005d22227221 */ /* 0x000fc60000000000 */
[----:B------:R-:W-:Y:S01]  /*46c0*/  @!P1 FMUL R95, R95, 0.5 ;  /* 0x3f0000005f5f9820 */ /* 0x000fe20000400000 */
[----:B--2---:R-:W-:Y:S01]  /*46d0*/  @!P5 FMUL R92, R92, R92 ;  /* 0x0000005c5c5cd220 */ /* 0x004fe20000400000 */
[----:B------:R-:W-:Y:S02]  /*46e0*/  FSETP.GEU.AND P5, PT, R107, -126, PT ;  /* 0xc2fc00006b00780b */ /* 0x000fe40003fae000 */
[----:B------:R-:W2:Y:S01]  /*46f0*/  MUFU.EX2 R78, R95 ;  /* 0x0000005f004e7308 */ /* 0x000ea20000000800 */
[----:B------:R-:W-:Y:S02]  /*4700*/  FADD R21, R21, R92 ;  /* 0x0000005c15157221 */ /* 0x000fe40000000000 */
[----:B------:R-:W-:-:S05]  /*4710*/  @!P4 FMUL R106, R106, 0.5 ;  /* 0x3f0000006a6ac820 */ /* 0x000fca0000400000 */
[----:B------:R-:W3:Y:S01]  /*4720*/  MUFU.EX2 R95, R100 ;  /* 0x00000064005f7308 */ /* 0x000ee20000000800 */
[----:B-1----:R-:W-:Y:S01]  /*4730*/  @!P6 FMUL R79, R79, R79 ;  /* 0x0000004f4f4fe220 */ /* 0x002fe20000400000 */
[----:B------:R-:W-:Y:S01]  /*4740*/  FSETP.GEU.AND P6, PT, R96, -126, PT ;  /* 0xc2fc00006000780b */ /* 0x000fe20003fce000 */
[----:B------:R-:W-:Y:S02]  /*4750*/  @!P5 FMUL R107, R107, 0.5 ;  /* 0x3f0000006b6bd820 */ /* 0x000fe40000400000 */
[----:B------:R-:W-:Y:S01]  /*4760*/  FADD R20, R20, R79 ;  /* 0x0000004f14147221 */ /* 0x000fe20000000000 */
[----:B------:R-:W-:Y:S02]  /*4770*/  WARPGROUP.DEPBAR.LE gsb0, 0x0 ;  /* 0x00008000000079c5 */ /* 0x000fe40000010000 */
[----:B------:R-:W-:Y:S01]  /*4780*/  F2FP.F16.F32.PACK_AB R24, R57, R56 ;  /* 0x000000383918723e */ /* 0x000fe200000000ff */
[----:B--2---:R-:W-:Y:S01]  /*4790*/  @!P1 FMUL R78, R78, R78 ;  /* 0x0000004e4e4e9220 */ /* 0x004fe20000400000 */
[----:B------:R-:W-:Y:S01]  /*47a0*/  F2FP.F16.F32.PACK_AB R26, R61, R60 ;  /* 0x0000003c3d1a723e */ /* 0x000fe200000000ff */
[----:B------:R-:W1:Y:S01]  /*47b0*/  MUFU.EX2 R94, R101 ;  /* 0x00000065005e7308 */ /* 0x000e620000000800 */
[----:B------:R-:W-:-:S03]  /*47c0*/  F2FP.F16.F32.PACK_AB R25, R47, R58 ;  /* 0x0000003a2f19723e */ /* 0x000fc600000000ff */
[----:B------:R-:W-:Y:S01]  /*47d0*/  @!P6 FMUL R96, R96, 0.5 ;  /* 0x3f0000006060e820 */ /* 0x000fe20000400000 */
[----:B------:R-:W-:Y:S01]  /*47e0*/  F2FP.F16.F32.PACK_AB R27, R51, R38 ;  /* 0x00000026331b723e */ /* 0x000fe200000000ff */
[----:B---3--:R-:W-:Y:S01]  /*47f0*/  @!P2 FMUL R95, R95, R95 ;  /* 0x0000005f5f5fa220 */ /* 0x008fe20000400000 */
[----:B------:R-:W-:Y:S01]  /*4800*/  FSETP.GEU.AND P1, PT, R97, -126, PT ;  /* 0xc2fc00006100780b */ /* 0x000fe20003f2e000 */
[----:B------:R-:W-:Y:S01]  /*4810*/  FADD R23, R23, R78 ;  /* 0x0000004e17177221 */ /* 0x000fe20000000000 */
[----:B------:R-:W-:Y:S01]  /*4820*/  WARPGROUP.ARRIVE ;  /* 0x00000000000079c5 */ /* 0x000fe20000000000 */
[----:B------:R-:W2:Y:S01]  /*4830*/  MUFU.EX2 R91, R96 ;  /* 0x00000060005b7308 */ /* 0x000ea20000000800 */
[----:B------:R-:W-:Y:S01]  /*4840*/  FSETP.GEU.AND P2, PT, R108, -126, PT ;  /* 0xc2fc00006c00780b */ /* 0x000fe20003f4e000 */
[----:B------:R-:W-:-:S03]  /*4850*/  FADD R36, R36, R95 ;  /* 0x0000005f24247221 */ /* 0x000fc60000000000 */
[----:B------:R-:W-:Y:S01]  /*4860*/  HGMMA.64x128x16.F32 R152, R24, gdesc[UR4].tnspB, R152, gsb0 ;  /* 0x41e0000418987df0 */ /* 0x000fe20008000898 */
[----:B------:R-:W-:Y:S01]  /*4870*/  UIADD3 UR6, UR22, 0x1280, URZ ;  /* 0x0000128016067890 */ /* 0x000fe2000fffe03f */
[----:B------:R-:W-:Y:S01]  /*4880*/  UMOV UR7, 0x40000040 ;  /* 0x4000004000077882 */ /* 0x000fe20000000000 */
[----:B-1----:R-:W-:Y:S02]  /*4890*/  @!P3 FMUL R94, R94, R94 ;  /* 0x0000005e5e5eb220 */ /* 0x002fe40000400000 */
[----:B------:R-:W-:Y:S01]  /*48a0*/  @!P1 FMUL R97, R97, 0.5 ;  /* 0x3f00000061619820 */ /* 0x000fe20000400000 */
[----:B------:R-:W-:Y:S01]  /*48b0*/  FSETP.GEU.AND P3, PT, R109, -126, PT ;  /* 0xc2fc00006d00780b */ /* 0x000fe20003f6e000 */
[----:B------:R-:W-:Y:S02]  /*48c0*/  FADD R37, R37, R94 ;  /* 0x0000005e25257221 */ /* 0x000fe40000000000 */
[----:B------:R-:W1:Y:S01]  /*48d0*/  MUFU.EX2 R90, R97 ;  /* 0x00000061005a7308 */ /* 0x000e620000000800 */
[----:B------:R-:W-:Y:S01]  /*48e0*/  @!P2 FMUL R108, R108, 0.5 ;  /* 0x3f0000006c6ca820 */ /* 0x000fe20000400000 */
[----:B--2---:R-:W-:Y:S01]  /*48f0*/  @!P6 FMUL R91, R91, R91 ;  /* 0x0000005b5b5be220 */ /* 0x004fe20000400000 */
[----:B------:R-:W-:-:S05]  /*4900*/  FSETP.GEU.AND P6, PT, R102, -126, PT ;  /* 0xc2fc00006600780b */ /* 0x000fca0003fce000 */
[----:B------:R-:W2:Y:S02]  /*4910*/  MUFU.EX2 R101, R108 ;  /* 0x0000006c00657308 */ /* 0x000ea40000000800 */
[----:B------:R-:W-:-:S06]  /*4920*/  @!P3 FMUL R109, R109, 0.5 ;  /* 0x3f0000006d6db820 */ /* 0x000fcc0000400000 */
[----:B------:R-:W3:Y:S01]  /*4930*/  MUFU.EX2 R100, R109 ;  /* 0x0000006d00647308 */ /* 0x000ee20000000800 */
[----:B-1----:R-:W-:Y:S01]  /*4940*/  @!P1 FMUL R90, R90, R90 ;  /* 0x0000005a5a5a9220 */ /* 0x002fe20000400000 */
[----:B------:R-:W-:Y:S01]  /*4950*/  FSETP.GEU.AND P1, PT, R103, -126, PT ;  /* 0xc2fc00006700780b */ /* 0x000fe20003f2e000 */
[----:B------:R-:W-:-:S05]  /*4960*/  @!P6 FMUL R102, R102, 0.5 ;  /* 0x3f0000006666e820 */ /* 0x000fca0000400000 */
[----:B------:R-:W1:Y:S01]  /*4970*/  MUFU.EX2 R97, R102 ;  /* 0x0000006600617308 */ /* 0x000e620000000800 */
[----:B--2---:R-:W-:Y:S01]  /*4980*/  @!P2 FMUL R101, R101, R101 ;  /* 0x000000656565a220 */ /* 0x004fe20000400000 */
[----:B------:R-:W-:-:S03]  /*4990*/  FSETP.GEU.AND P2, PT, R116, -126, PT ;  /* 0xc2fc00007400780b */ /* 0x000fc60003f4e000 */
[----:B------:R-:W-:Y:S02]  /*49a0*/  FADD R44, R44, R101 ;  /* 0x000000652c2c7221 */ /* 0x000fe40000000000 */
[----:B------:R-:W-:Y:S01]  /*49b0*/  @!P1 FMUL R103, R103, 0.5 ;  /* 0x3f00000067679820 */ /* 0x000fe20000400000 */
[----:B------:R-:W2:Y:S01]  /*49c0*/  MUFU.EX2 R102, R107 ;  /* 0x0000006b00667308 */ /* 0x000ea20000000800 */
[----:B---3--:R-:W-:Y:S01]  /*49d0*/  @!P3 FMUL R100, R100, R100 ;  /* 0x000000646464b220 */ /* 0x008fe20000400000 */
[----:B------:R-:W-:-:S03]  /*49e0*/  FSETP.GEU.AND P3, PT, R117, -126, PT ;  /* 0xc2fc00007500780b */ /* 0x000fc60003f6e000 */
[----:B------:R-:W-:Y:S02]  /*49f0*/  FADD R45, R45, R100 ;  /* 0x000000642d2d7221 */ /* 0x000fe40000000000 */
        /* <DEDUP_REMOVED lines=8> */
[----:B------:R-:W-:-:S05]  /*4a80*/  FSETP.GEU.AND P5, PT, R115, -126, PT ;  /* 0xc2fc00007300780b */ /* 0x000fca0003fae000 */
[----:B------:R-:W-:Y:S01]  /*4a90*/  @!P6 FMUL R104, R104, 0.5 ;  /* 0x3f0000006868e820 */ /* 0x000fe20000400000 */
[----:B---3--:R-:W-:Y:S01]  /*4aa0*/  @!P1 FMUL R96, R96, R96 ;  /* 0x0000006060609220 */ /* 0x008fe20000400000 */
[----:B------:R-:W-:Y:S02]  /*4ab0*/  FSETP.GEU.AND P1, PT, R105, -126, PT ;  /* 0xc2fc00006900780b */ /* 0x000fe40003f2e000 */
[----:B------:R-:W2:Y:S01]  /*4ac0*/  MUFU.EX2 R217, R104 ;  /* 0x0000006800d97308 */ /* 0x000ea20000000800 */
[----:B------:R-:W-:-:S03]  /*4ad0*/  FADD R29, R29, R96 ;  /* 0x000000601d1d7221 */ /* 0x000fc60000000000 */
[----:B------:R-:W-:Y:S01]  /*4ae0*/  @!P5 FMUL R115, R115, 0.5 ;  /* 0x3f0000007373d820 */ /* 0x000fe20000400000 */
[----:B-1----:R-:W-:Y:S01]  /*4af0*/  @!P4 FMUL R103, R103, R103 ;  /* 0x000000676767c220 */ /* 0x002fe20000400000 */
[----:B------:R-:W-:Y:S02]  /*4b00*/  FSETP.GEU.AND P4, PT, R114, -126, PT ;  /* 0xc2fc00007200780b */ /* 0x000fe40003f8e000 */
[----:B------:R-:W1:Y:S03]  /*4b10*/  MUFU.EX2 R104, R115 ;  /* 0x0000007300687308 */ /* 0x000e660000000800 */
[----:B------:R-:W-:-:S05]  /*4b20*/  @!P1 FMUL R105, R105, 0.5 ;  /* 0x3f00000069699820 */ /* 0x000fca0000400000 */
        /* <DEDUP_REMOVED lines=24> */
[----:B------:R-:W-:-:S03]  /*4cb0*/  FADD R28, R28, R99 ;  /* 0x000000631c1c7221 */ /* 0x000fc60000000000 */
        /* <DEDUP_REMOVED lines=8> */
[----:B------:R-:W-:Y:S01]  /*4d40*/  FADD R35, R35, R98 ;  /* 0x0000006223237221 */ /* 0x000fe20000000000 */
[----:B------:R-:W-:Y:S02]  /*4d50*/  WARPGROUP.DEPBAR.LE gsb0, 0x0 ;  /* 0x00008000000079c5 */ /* 0x000fe40000010000 */
[----:B------:R-:W-:Y:S01]  /*4d60*/  F2FP.F16.F32.PACK_AB R24, R65, R64 ;  /* 0x000000404118723e */ /* 0x000fe200000000ff */
[----:B------:R-:W3:Y:S01]  /*4d70*/  MUFU.EX2 R107, R112 ;  /* 0x00000070006b7308 */ /* 0x000ee20000000800 */
[----:B------:R-:W-:Y:S01]  /*4d80*/  F2FP.F16.F32.PACK_AB R26, R69, R68 ;  /* 0x00000044451a723e */ /* 0x000fe200000000ff */
[----:B-1----:R-:W-:Y:S01]  /*4d90*/  @!P2 FMUL R111, R111, R111 ;  /* 0x0000006f6f6fa220 */ /* 0x002fe20000400000 */
[----:B------:R-:W-:Y:S01]  /*4da0*/  F2FP.F16.F32.PACK_AB R25, R55, R66 ;  /* 0x000000423719723e */ /* 0x000fe200000000ff */
[----:B------:R-:W-:Y:S01]  /*4db0*/  @!P3 FMUL R125, R125, 0.5 ;  /* 0x3f0000007d7db820 */ /* 0x000fe20000400000 */
[----:B------:R-:W-:Y:S01]  /*4dc0*/  F2FP.F16.F32.PACK_AB R27, R59, R46 ;  /* 0x0000002e3b1b723e */ /* 0x000fe200000000ff */
[----:B------:R-:W-:Y:S01]  /*4dd0*/  @!P1 FMUL R113, R113, 0.5 ;  /* 0x3f00000071719820 */ /* 0x000fe20000400000 */
[----:B------:R-:W-:Y:S01]  /*4de0*/  FSETP.GEU.AND P2, PT, R124, -126, PT ;  /* 0xc2fc00007c00780b */ /* 0x000fe20003f4e000 */
[----:B------:R-:W1:Y:S01]  /*4df0*/  MUFU.EX2 R114, R125 ;  /* 0x0000007d00727308 */ /* 0x000e620000000800 */
[----:B------:R-:W-:Y:S01]  /*4e00*/  WARPGROUP.ARRIVE ;  /* 0x00000000000079c5 */ /* 0x000fe20000000000 */
[----:B--2---:R-:W-:Y:S01]  /*4e10*/  @!P4 FMUL R115, R115, R115 ;  /* 0x000000737373c220 */ /* 0x004fe20000400000 */
[----:B------:R-:W-:Y:S01]  /*4e20*/  FSETP.GEU.AND P4, PT, R130, -126, PT ;  /* 0xc2fc00008200780b */ /* 0x000fe20003f8e000 */
[----:B------:R-:W-:-:S02]  /*4e30*/  FADD R52, R52, R111 ;  /* 0x0000006f34347221 */ /* 0x000fc40000000000 */
[----:B------:R-:W-:Y:S01]  /*4e40*/  FADD R58, R58, R115 ;  /* 0x000000733a3a7221 */ /* 0x000fe20000000000 */
[----:B------:R-:W-:Y:S01]  /*4e50*/  HGMMA.64x128x16.F32 R152, R24, gdesc[UR4].tnspB, R152, gsb0 ;  /* 0x41e0000418987df0 */ /* 0x000fe20008000898 */
[----:B------:R-:W-:Y:S01]  /*4e60*/  UIADD3 UR6, UR22, 0x1300, URZ ;  /* 0x0000130016067890 */ /* 0x000fe2000fffe03f */
[----:B------:R-:W2:Y:S01]  /*4e70*/  MUFU.EX2 R106, R113 ;  /* 0x00000071006a7308 */ /* 0x000ea20000000800 */
[----:B------:R-:W-:Y:S01]  /*4e80*/  UMOV UR7, 0x40000040 ;  /* 0x4000004000077882 */ /* 0x000fe20000000000 */
[----:B---3--:R-:W-:Y:S01]  /*4e90*/  @!P6 FMUL R107, R107, R107 ;  /* 0x0000006b6b6be220 */ /* 0x008fe20000400000 */
[----:B------:R-:W-:Y:S01]  /*4ea0*/  FSETP.GEU.AND P6, PT, R118, -126, PT ;  /* 0xc2fc00007600780b */ /* 0x000fe20003fce000 */
[----:B------:R-:W-:Y:S02]  /*4eb0*/  @!P2 FMUL R124, R124, 0.5 ;  /* 0x3f0000007c7ca820 */ /* 0x000fe40000400000 */
[----:B------:R-:W-:Y:S01]  /*4ec0*/  FADD R48, R48, R107 ;  /* 0x0000006b30307221 */ /* 0x000fe20000000000 */
[----:B------:R-:W-:Y:S01]  /*4ed0*/  @!P4 FMUL R130, R130, 0.5 ;  /* 0x3f0000008282c820 */ /* 0x000fe20000400000 */
[----:B------:R-:W3:Y:S01]  /*4ee0*/  MUFU.EX2 R221, R124 ;  /* 0x0000007c00dd7308 */ /* 0x000ee20000000800 */
[----:B-1----:R-:W-:Y:S01]  /*4ef0*/  @!P3 FMUL R114, R114, R114 ;  /* 0x000000727272b220 */ /* 0x002fe20000400000 */
[----:B------:R-:W-:-:S06]  /*4f00*/  FSETP.GEU.AND P3, PT, R133, -126, PT ;  /* 0xc2fc00008500780b */ /* 0x000fcc0003f6e000 */
[----:B------:R-:W-:Y:S01]  /*4f10*/  @!P6 FMUL R118, R118, 0.5 ;  /* 0x3f0000007676e820 */ /* 0x000fe20000400000 */
[----:B--2---:R-:W-:Y:S01]  /*4f20*/  @!P1 FMUL R106, R106, R106 ;  /* 0x0000006a6a6a9220 */ /* 0x004fe20000400000 */
[----:B------:R-:W-:Y:S01]  /*4f30*/  FSETP.GEU.AND P1, PT, R119, -126, PT ;  /* 0xc2fc00007700780b */ /* 0x000fe20003f2e000 */
[----:B------:R-:W1:Y:S02]  /*4f40*/  MUFU.EX2 R116, R123 ;  /* 0x0000007b00747308 */ /* 0x000e640000000800 */
[----:B------:R-:W-:Y:S02]  /*4f50*/  FADD R49, R49, R106 ;  /* 0x0000006a31317221 */ /* 0x000fe40000000000 */
[----:B------:R-:W-:Y:S01]  /*4f60*/  @!P3 FMUL R133, R133, 0.5 ;  /* 0x3f0000008585b820 */ /* 0x000fe20000400000 */
[----:B---3--:R-:W-:Y:S01]  /*4f70*/  @!P2 FMUL R221, R221, R221 ;  /* 0x000000dddddda220 */ /* 0x008fe20000400000 */
[----:B------:R-:W-:Y:S02]  /*4f80*/  FSETP.GEU.AND P2, PT, R132, -126, PT ;  /* 0xc2fc00008400780b */ /* 0x000fe40003f4e000 */
[----:B------:R-:W2:Y:S04]  /*4f90*/  MUFU.EX2 R109, R118 ;  /* 0x00000076006d7308 */ /* 0x000ea80000000800 */
[----:B------:R-:W-:-:S04]  /*4fa0*/  @!P1 FMUL R119, R119, 0.5 ;  /* 0x3f00000077779820 */ /* 0x000fc80000400000 */
        /* <DEDUP_REMOVED lines=32> */
[----:B--2---:R-:W-:Y:S01]  /*51b0*/  @!P1 FMUL R218, R218, R218 ;  /* 0x000000dadada9220 */ /* 0x004fe20000400000 */
[----:B------:R-:W-:Y:S02]  /*51c0*/  FSETP.GEU.AND P1, PT, R127, -126, PT ;  /* 0xc2fc00007f00780b */ /* 0x000fe40003f2e000 */
[----:B------:R-:W1:Y:S01]  /*51d0*/  MUFU.EX2 R130, R137 ;  /* 0x0000008900827308 */ /* 0x000e620000000800 */
[----:B------:R-:W-:Y:S01]  /*51e0*/  FADD R11, R11, R56 ;  /* 0x000000380b0b7221 */ /* 0x000fe20000000000 */
[----:B------:R-:W-:Y:S02]  /*51f0*/  FADD R57, R57, R218 ;  /* 0x000000da39397221 */ /* 0x000fe40000000000 */
[----:B------:R-:W-:Y:S01]  /*5200*/  @!P6 FMUL R126, R126, 0.5 ;  /* 0x3f0000007e7ee820 */ /* 0x000fe20000400000 */
[----:B---3--:R-:W-:Y:S01]  /*5210*/  @!P2 FMUL R121, R121, R121 ;  /* 0x000000797979a220 */ /* 0x008fe20000400000 */
[----:B------:R-:W-:-:S02]  /*5220*/  FSETP.GEU.AND P2, PT, R138, -126, PT ;  /* 0xc2fc00008a00780b */ /* 0x000fc40003f4e000 */
[----:B------:R-:W2:Y:S01]  /*5230*/  MUFU.EX2 R113, R126 ;  /* 0x0000007e00717308 */ /* 0x000ea20000000800 */
[----:B------:R-:W-:Y:S02]  /*5240*/  FADD R12, R12, R57 ;  /* 0x000000390c0c7221 */ /* 0x000fe40000000000 */
[----:B------:R-:W-:-:S05]  /*5250*/  @!P1 FMUL R127, R127, 0.5 ;  /* 0x3f0000007f7f9820 */ /* 0x000fca0000400000 */
[----:B------:R-:W3:Y:S01]  /*5260*/  MUFU.EX2 R112, R127 ;  /* 0x0000007f00707308 */ /* 0x000ee20000000800 */
[----:B-1----:R-:W-:Y:S01]  /*5270*/  @!P5 FMUL R130, R130, R130 ;  /* 0x000000828282d220 */ /* 0x002fe20000400000 */
[----:B------:R-:W-:Y:S01]  /*5280*/  FSETP.GEU.AND P5, PT, R143, -126, PT ;  /* 0xc2fc00008f00780b */ /* 0x000fe20003fae000 */
[----:B------:R-:W-:Y:S01]  /*5290*/  @!P2 FMUL R138, R138, 0.5 ;  /* 0x3f0000008a8aa820 */ /* 0x000fe20000400000 */
[----:B--2---:R-:W-:Y:S01]  /*52a0*/  @!P6 FMUL R113, R113, R113 ;  /* 0x000000717171e220 */ /* 0x004fe20000400000 */
[----:B------:R-:W-:-:S10]  /*52b0*/  FSETP.GEU.AND P6, PT, R128, -126, PT ;  /* 0xc2fc00008000780b */ /* 0x000fd40003fce000 */
[----:B------:R-:W-:Y:S01]  /*52c0*/  @!P5 FMUL R143, R143, 0.5 ;  /* 0x3f0000008f8fd820 */ /* 0x000fe20000400000 */
[----:B---3--:R-:W-:Y:S01]  /*52d0*/  @!P1 FMUL R112, R112, R112 ;  /* 0x0000007070709220 */ /* 0x008fe20000400000 */
[----:B------:R-:W-:Y:S02]  /*52e0*/  FSETP.GEU.AND P1, PT, R129, -126, PT ;  /* 0xc2fc00008100780b */ /* 0x000fe40003f2e000 */
[----:B------:R-:W1:Y:S01]  /*52f0*/  MUFU.EX2 R126, R143 ;  /* 0x0000008f007e7308 */ /* 0x000e620000000800 */
[----:B------:R-:W-:-:S07]  /*5300*/  @!P6 FMUL R128, R128, 0.5 ;  /* 0x3f0000008080e820 */ /* 0x000fce0000400000 */
[----:B------:R-:W2:Y:S01]  /*5310*/  MUFU.EX2 R125, R128 ;  /* 0x00000080007d7308 */ /* 0x000ea20000000800 */
[----:B------:R-:W-:Y:S02]  /*5320*/  WARPGROUP.DEPBAR.LE gsb0, 0x0 ;  /* 0x00008000000079c5 */ /* 0x000fe40000010000 */
[----:B------:R-:W-:Y:S01]  /*5330*/  F2FP.F16.F32.PACK_AB R24, R73, R72 ;  /* 0x000000484918723e */ /* 0x000fe200000000ff */
[----:B------:R-:W-:Y:S01]  /*5340*/  @!P1 FMUL R129, R129, 0.5 ;  /* 0x3f00000081819820 */ /* 0x000fe20000400000 */
[----:B------:R-:W-:-:S03]  /*5350*/  F2FP.F16.F32.PACK_AB R26, R77, R76 ;  /* 0x0000004c4d1a723e */ /* 0x000fc600000000ff */
[----:B------:R-:W3:Y:S01]  /*5360*/  MUFU.EX2 R128, R139 ;  /* 0x0000008b00807308 */ /* 0x000ee20000000800 */
[----:B------:R-:W-:Y:S01]  /*5370*/  F2FP.F16.F32.PACK_AB R25, R67, R74 ;  /* 0x0000004a4319723e */ /* 0x000fe200000000ff */
[----:B-1----:R-:W-:Y:S01]  /*5380*/  @!P5 FMUL R126, R126, R126 ;  /* 0x0000007e7e7ed220 */ /* 0x002fe20000400000 */
[----:B------:R-:W-:Y:S02]  /*5390*/  F2FP.F16.F32.PACK_AB R27, R63, R54 ;  /* 0x000000363f1b723e */ /* 0x000fe400000000ff */
[----:B------:R-:W-:Y:S02]  /*53a0*/  FSETP.GEU.AND P5, PT, R145, -126, PT ;  /* 0xc2fc00009100780b */ /* 0x000fe40003fae000 */
[----:B------:R-:W-:Y:S01]  /*53b0*/  WARPGROUP.ARRIVE ;  /* 0x00000000000079c5 */ /* 0x000fe20000000000 */
[----:B------:R-:W1:Y:S01]  /*53c0*/  MUFU.EX2 R124, R129 ;  /* 0x00000081007c7308 */ /* 0x000e620000000800 */
[----:B--2---:R-:W-:Y:S01]  /*53d0*/  @!P6 FMUL R125, R125, R125 ;  /* 0x0000007d7d7de220 */ /* 0x004fe20000400000 */
[----:B------:R-:W-:-:S03]  /*53e0*/  FSETP.GEU.AND P6, PT, R134, -126, PT ;  /* 0xc2fc00008600780b */ /* 0x000fc60003fce000 */
[----:B------:R-:W-:Y:S01]  /*53f0*/  HGMMA.64x128x16.F32 R152, R24, gdesc[UR4].tnspB, R152, gsb0 ;  /* 0x41e0000418987df0 */ /* 0x000fe20008000898 */
[----:B------:R-:W-:Y:S01]  /*5400*/  UIADD3 UR6, UR22, 0x1380, URZ ;  /* 0x0000138016067890 */ /* 0x000fe2000fffe03f */
[----:B------:R-:W-:Y:S01]  /*5410*/  FADD R64, R64, R125 ;  /* 0x0000007d40407221 */ /* 0x000fe20000000000 */
[----:B------:R-:W-:Y:S01]  /*5420*/  UMOV UR7, 0x40000040 ;  /* 0x4000004000077882 */ /* 0x000fe20000000000 */
[----:B------:R-:W2:Y:S01]  /*5430*/  MUFU.EX2 R129, R138 ;  /* 0x0000008a00817308 */ /* 0x000ea20000000800 */
[----:B---3--:R-:W-:Y:S01]  /*5440*/  @!P3 FMUL R128, R128, R128 ;  /* 0x000000808080b220 */ /* 0x008fe20000400000 */
[----:B------:R-:W-:Y:S01]  /*5450*/  @!P5 FMUL R145, R145, 0.5 ;  /* 0x3f0000009191d820 */ /* 0x000fe20000400000 */
[----:B------:R-:W-:Y:S02]  /*5460*/  FSETP.GEU.AND P3, PT, R146, -126, PT ;  /* 0xc2fc00009200780b */ /* 0x000fe40003f6e000 */
[----:B------:R-:W-:Y:S01]  /*5470*/  FADD R67, R67, R128 ;  /* 0x0000008043437221 */ /* 0x000fe20000000000 */
[----:B------:R-:W-:Y:S01]  /*5480*/  @!P6 FMUL R134, R134, 0.5 ;  /* 0x3f0000008686e820 */ /* 0x000fe20000400000 */
[----:B-1----:R-:W-:Y:S01]  /*5490*/  @!P1 FMUL R124, R124, R124 ;  /* 0x0000007c7c7c9220 */ /* 0x002fe20000400000 */
[----:B------:R-:W-:-:S02]  /*54a0*/  FSETP.GEU.AND P1, PT, R135, -126, PT ;  /* 0xc2fc00008700780b */ /* 0x000fc40003f2e000 */
[----:B------:R-:W1:Y:S01]  /*54b0*/  MUFU.EX2 R119, R134 ;  /* 0x0000008600777308 */ /* 0x000e620000000800 */
[----:B------:R-:W-:-:S05]  /*54c0*/  FADD R65, R65, R124 ;  /* 0x0000007c41417221 */ /* 0x000fca0000000000 */
[----:B------:R-:W-:Y:S01]  /*54d0*/  @!P3 FMUL R146, R146, 0.5 ;  /* 0x3f0000009292b820 */ /* 0x000fe20000400000 */
[----:B--2---:R-:W-:Y:S01]  /*54e0*/  @!P2 FMUL R129, R129, R129 ;  /* 0x000000818181a220 */ /* 0x004fe20000400000 */
[----:B------:R-:W-:-:S03]  /*54f0*/  FSETP.GEU.AND P2, PT, R144, -126, PT ;  /* 0xc2fc00009000780b */ /* 0x000fc60003f4e000 */
[----:B------:R-:W-:Y:S01]  /*5500*/  FADD R74, R74, R129 ;  /* 0x000000814a4a7221 */ /* 0x000fe20000000000 */
[----:B------:R-:W-:-:S04]  /*5510*/  @!P1 FMUL R135, R135, 0.5 ;  /* 0x3f00000087879820 */ /* 0x000fc80000400000 */
[----:B------:R-:W2:Y:S01]  /*5520*/  MUFU.EX2 R120, R135 ;  /* 0x0000008700787308 */ /* 0x000ea20000000800 */
[----:B-1----:R-:W-:Y:S01]  /*5530*/  @!P6 FMUL R119, R119, R119 ;  /* 0x000000777777e220 */ /* 0x002fe20000400000 */
[----:B------:R-:W-:-:S03]  /*5540*/  FSETP.GEU.AND P6, PT, R140, -126, PT ;  /* 0xc2fc00008c00780b */ /* 0x000fc60003fce000 */
[----:B------:R-:W-:-:S10]  /*5550*/  @!P2 FMUL R144, R144, 0.5 ;  /* 0x3f0000009090a820 */ /* 0x000fd40000400000 */
[----:B------:R-:W-:Y:S01]  /*5560*/  @!P6 FMUL R140, R140, 0.5 ;  /* 0x3f0000008c8ce820 */ /* 0x000fe20000400000 */
[----:B--2---:R-:W-:Y:S01]  /*5570*/  @!P1 FMUL R120, R120, R120 ;  /* 0x0000007878789220 */ /* 0x004fe20000400000 */
[C---:B------:R-:W-:Y:S02]  /*5580*/  FSETP.GEU.AND P1, PT, R141.reuse, -126, PT ;  /* 0xc2fc00008d00780b */ /* 0x040fe40003f2e000 */
[----:B------:R-:W1:Y:S11]  /*5590*/  MUFU.EX2 R127, R140 ;  /* 0x0000008c007f7308 */ /* 0x000e760000000800 */
[----:B------:R-:W-:-:S04]  /*55a0*/  @!P1 FMUL R141, R141, 0.5 ;  /* 0x3f0000008d8d9820 */ /* 0x000fc80000400000 */
[----:B------:R-:W2:Y:S01]  /*55b0*/  MUFU.EX2 R132, R141 ;  /* 0x0000008d00847308 */ /* 0x000ea20000000800 */
[----:B-1----:R-:W-:Y:S01]  /*55c0*/  @!P6 FMUL R127, R127, R127 ;  /* 0x0000007f7f7fe220 */ /* 0x002fe20000400000 */
[----:B------:R-:W-:Y:S01]  /*55d0*/  ISETP.GE.AND P6, PT, R10, 0x101, PT ;  /* 0x000001010a00780c */ /* 0x000fe20003fc6270 */
[----:B------:R-:W-:Y:S01]  /*55e0*/  FADD R10, R73, R130 ;  /* 0x00000082490a7221 */ /* 0x000fe20000000000 */
[----:B------:R-:W-:-:S03]  /*55f0*/  FADD R73, R60, R221 ;  /* 0x000000dd3c497221 */ /* 0x000fc60000000000 */
[----:B------:R-:W-:Y:S01]  /*5600*/  FADD R41, R41, R10 ;  /* 0x0000000a29297221 */ /* 0x000fe20000000000 */
[----:B------:R-:W-:Y:S01]  /*5610*/  FADD R14, R14, R73 ;  /* 0x000000490e0e7221 */ /* 0x000fe20000000000 */
[----:B------:R-:W-:Y:S02]  /*5620*/  IADD3 R10, R2, 0x44020, RZ ;  /* 0x00044020020a7810 */ /* 0x000fe40007ffe0ff */
[----:B------:R-:W-:Y:S01]  /*5630*/  FADD R12, R12, R41 ;  /* 0x000000290c0c7221 */ /* 0x000fe20000000000 */
[----:B--2---:R-:W-:Y:S01]  /*5640*/  @!P1 FMUL R132, R132, R132 ;  /* 0x0000008484849220 */ /* 0x004fe20000400000 */
[----:B------:R-:W-:-:S13]  /*5650*/  FSETP.GEU.AND P1, PT, R149, -126, PT ;  /* 0xc2fc00009500780b */ /* 0x000fda0003f2e000 */
[----:B------:R-:W-:Y:S01]  /*5660*/  @!P1 FMUL R149, R149, 0.5 ;  /* 0x3f00000095959820 */ /* 0x000fe20000400000 */
[----:B------:R-:W-:Y:S02]  /*5670*/  WARPGROUP.DEPBAR.LE gsb0, 0x0 ;  /* 0x00008000000079c5 */ /* 0x000fe40000010000 */
[----:B------:R-:W-:Y:S02]  /*5680*/  F2FP.F16.F32.PACK_AB R24, R81, R80 ;  /* 0x000000505118723e */ /* 0x000fe400000000ff */
[----:B------:R-:W-:Y:S02]  /*5690*/  F2FP.F16.F32.PACK_AB R26, R85, R84 ;  /* 0x00000054551a723e */ /* 0x000fe400000000ff */
[----:B------:R-:W-:Y:S02]  /*56a0*/  F2FP.F16.F32.PACK_AB R25, R71, R82 ;  /* 0x000000524719723e */ /* 0x000fe400000000ff */
[----:B------:R-:W-:-:S04]  /*56b0*/  F2FP.F16.F32.PACK_AB R27, R75, R62 ;  /* 0x0000003e4b1b723e */ /* 0x000fc800000000ff */
[----:B------:R-:W-:-:S06]  /*56c0*/  WARPGROUP.ARRIVE ;  /* 0x00000000000079c5 */ /* 0x000fcc0000000000 */
[----:B------:R-:W-:Y:S01]  /*56d0*/  HGMMA.64x128x16.F32 R152, R24, gdesc[UR4].tnspB, R152, gsb0 ;  /* 0x41e0000418987df0 */ /* 0x000fe20008000898 */
[----:B------:R-:W-:Y:S01]  /*56e0*/  UIADD3 UR6, UR22, 0x1400, URZ ;  /* 0x0000140016067890 */ /* 0x000fe2000fffe03f */
[----:B------:R-:W-:Y:S01]  /*56f0*/  UMOV UR7, 0x40000040 ;  /* 0x4000004000077882 */ /* 0x000fe20000000000 */
[----:B------:R-:W-:Y:S02]  /*5700*/  WARPGROUP.DEPBAR.LE gsb0, 0x0 ;  /* 0x00008000000079c5 */ /* 0x000fe40000010000 */
[----:B------:R-:W-:Y:S02]  /*5710*/  F2FP.F16.F32.PACK_AB R24, R89, R88 ;  /* 0x000000585918723e */ /* 0x000fe400000000ff */
[----:B------:R-:W-:Y:S01]  /*5720*/  F2FP.F16.F32.PACK_AB R26, R70, R83 ;  /* 0x00000053461a723e */ /* 0x000fe200000000ff */
[----:B------:R-:W-:Y:S01]  /*5730*/  FADD R83, R76, R127 ;  /* 0x0000007f4c537221 */ /* 0x000fe20000000000 */
[----:B------:R-:W-:Y:S01]  /*5740*/  F2FP.F16.F32.PACK_AB R25, R86, R87 ;  /* 0x000000575619723e */ /* 0x000fe200000000ff */
[----:B------:R-:W-:Y:S01]  /*5750*/  FADD R87, R18, R87 ;  /* 0x0000005712577221 */ /* 0x000fe20000000000 */
[----:B------:R-:W-:Y:S01]  /*5760*/  F2FP.F16.F32.PACK_AB R27, R78, R79 ;  /* 0x0000004f4e1b723e */ /* 0x000fe200000000ff */
[----:B------:R-:W-:Y:S01]  /*5770*/  FADD R86, R19, R86 ;  /* 0x0000005613567221 */ /* 0x000fe20000000000 */
[----:B------:R-:W-:Y:S01]  /*5780*/  FADD R83, R44, R83 ;  /* 0x000000532c537221 */ /* 0x000fe20000000000 */
[----:B------:R-:W-:Y:S01]  /*5790*/  FADD R58, R87, R58 ;  /* 0x0000003a573a7221 */ /* 0x000fe20000000000 */
[----:B------:R-:W-:Y:S01]  /*57a0*/  WARPGROUP.ARRIVE ;  /* 0x00000000000079c5 */ /* 0x000fe20000000000 */
[----:B------:R-:W-:Y:S01]  /*57b0*/  FADD R47, R86, R47 ;  /* 0x0000002f562f7221 */ /* 0x000fe20000000000 */
[----:B------:R-:W-:-:S04]  /*57c0*/  FADD R14, R14, R83 ;  /* 0x000000530e0e7221 */ /* 0x000fc80000000000 */
[----:B------:R-:W-:Y:S01]  /*57d0*/  HGMMA.64x128x16.F32 R152, R24, gdesc[UR4].tnspB, R152, gsb0 ;  /* 0x41e0000418987df0 */ /* 0x000fe20008000898 */
[----:B------:R-:W-:Y:S01]  /*57e0*/  UIADD3 UR6, UR22, 0x1480, URZ ;  /* 0x0000148016067890 */ /* 0x000fe2000fffe03f */
[----:B------:R-:W-:Y:S01]  /*57f0*/  UMOV UR7, 0x40000040 ;  /* 0x4000004000077882 */ /* 0x000fe20000000000 */
[----:B------:R-:W-:Y:S02]  /*5800*/  WARPGROUP.DEPBAR.LE gsb0, 0x0 ;  /* 0x00008000000079c5 */ /* 0x000fe40000010000 */
[----:B------:R-:W-:Y:S01]  /*5810*/  F2FP.F16.F32.PACK_AB R24, R90, R91 ;  /* 0x0000005b5a18723e */ /* 0x000fe200000000ff */
[----:B------:R-:W-:Y:S01]  /*5820*/  FADD R91, R32, R91 ;  /* 0x0000005b205b7221 */ /* 0x000fe20000000000 */
[----:B------:R-:W-:Y:S01]  /*5830*/  F2FP.F16.F32.PACK_AB R26, R94, R95 ;  /* 0x0000005f5e1a723e */ /* 0x000fe200000000ff */
[----:B------:R-:W-:Y:S01]  /*5840*/  FADD R90, R33, R90 ;  /* 0x0000005a215a7221 */ /* 0x000fe20000000000 */
[----:B------:R-:W-:Y:S01]  /*5850*/  F2FP.F16.F32.PACK_AB R25, R92, R93 ;  /* 0x0000005d5c19723e */ /* 0x000fe200000000ff */
[----:B------:R-:W-:Y:S01]  /*5860*/  FADD R64, R91, R64 ;  /* 0x000000405b407221 */ /* 0x000fe20000000000 */
[----:B------:R-:W-:Y:S01]  /*5870*/  F2FP.F16.F32.PACK_AB R27, R96, R97 ;  /* 0x00000061601b723e */ /* 0x000fe200000000ff */
[----:B------:R-:W-:-:S03]  /*5880*/  FADD R65, R90, R65 ;  /* 0x000000415a417221 */ /* 0x000fc60000000000 */
[----:B------:R-:W-:-:S06]  /*5890*/  WARPGROUP.ARRIVE ;  /* 0x00000000000079c5 */ /* 0x000fcc0000000000 */
[----:B------:R-:W-:Y:S01]  /*58a0*/  HGMMA.64x128x16.F32 R152, R24, gdesc[UR4].tnspB, R152, gsb0 ;  /* 0x41e0000418987df0 */ /* 0x000fe20008000898 */
[----:B------:R-:W-:Y:S01]  /*58b0*/  UIADD3 UR6, UR22, 0x1500, URZ ;  /* 0x0000150016067890 */ /* 0x000fe2000fffe03f */
[----:B------:R-:W-:Y:S01]  /*58c0*/  UMOV UR7, 0x40000040 ;  /* 0x4000004000077882 */ /* 0x000fe20000000000 */
[----:B------:R-:W-:Y:S02]  /*58d0*/  WARPGROUP.DEPBAR.LE gsb0, 0x0 ;  /* 0x00008000000079c5 */ /* 0x000fe40000010000 */
[----:B------:R-:W-:Y:S02]  /*58e0*/  F2FP.F16.F32.PACK_AB R24, R216, R217 ;  /* 0x000000d9d818723e */ /* 0x000fe400000000ff */
[----:B------:R-:W-:Y:S02]  /*58f0*/  F2FP.F16.F32.PACK_AB R26, R100, R101 ;  /* 0x00000065641a723e */ /* 0x000fe400000000ff */
[----:B------:R-:W-:Y:S01]  /*5900*/  F2FP.F16.F32.PACK_AB R25, R102, R103 ;  /* 0x000000676619723e */ /* 0x000fe200000000ff */
[----:B------:R-:W1:Y:S01]  /*5910*/  MUFU.EX2 R101, R146 ;  /* 0x0000009200657308 */ /* 0x000e620000000800 */
[----:B------:R-:W-:Y:S01]  /*5920*/  F2FP.F16.F32.PACK_AB R27, R98, R99 ;  /* 0x00000063621b723e */ /* 0x000fe200000000ff */
[----:B------:R-:W-:Y:S01]  /*5930*/  FADD R103, R42, R103 ;  /* 0x000000672a677221 */ /* 0x000fe20000000000 */
[----:B------:R-:W-:-:S02]  /*5940*/  FADD R102, R31, R102 ;  /* 0x000000661f667221 */ /* 0x000fc40000000000 */
[----:B------:R-:W-:Y:S01]  /*5950*/  WARPGROUP.ARRIVE ;  /* 0x00000000000079c5 */ /* 0x000fe20000000000 */
[----:B------:R-:W-:Y:S01]  /*5960*/  FADD R103, R103, R74 ;  /* 0x0000004a67677221 */ /* 0x000fe20000000000 */
[----:B------:R-:W-:-:S03]  /*5970*/  FADD R102, R102, R67 ;  /* 0x0000004366667221 */ /* 0x000fc60000000000 */
[----:B------:R-:W-:Y:S01]  /*5980*/  FADD R58, R58, R103 ;  /* 0x000000673a3a7221 */ /* 0x000fe20000000000 */
[----:B------:R-:W-:Y:S01]  /*5990*/  HGMMA.64x128x16.F32 R152, R24, gdesc[UR4].tnspB, R152, gsb0 ;  /* 0x41e0000418987df0 */ /* 0x000fe20008000898 */
[----:B------:R-:W-:Y:S01]  /*59a0*/  UIADD3 UR6, UR22, 0x1580, URZ ;  /* 0x0000158016067890 */ /* 0x000fe2000fffe03f */
[----:B------:R-:W-:Y:S01]  /*59b0*/  FADD R47, R47, R102 ;  /* 0x000000662f2f7221 */ /* 0x000fe20000000000 */
[----:B------:R-:W-:Y:S01]  /*59c0*/  UMOV UR7, 0x40000040 ;  /* 0x4000004000077882 */ /* 0x000fe20000000000 */
[----:B-1----:R-:W-:Y:S01]  /*59d0*/  @!P3 FMUL R101, R101, R101 ;  /* 0x000000656565b220 */ /* 0x002fe20000400000 */
[----:B------:R-:W-:Y:S02]  /*59e0*/  WARPGROUP.DEPBAR.LE gsb0, 0x0 ;  /* 0x00008000000079c5 */ /* 0x000fe40000010000 */
[----:B------:R-:W-:Y:S02]  /*59f0*/  F2FP.F16.F32.PACK_AB R24, R106, R107 ;  /* 0x0000006b6a18723e */ /* 0x000fe400000000ff */
[----:B------:R-:W-:-:S02]  /*5a00*/  F2FP.F16.F32.PACK_AB R26, R110, R111 ;  /* 0x0000006f6e1a723e */ /* 0x000fc400000000ff */
        /* <DEDUP_REMOVED lines=10> */
[----:B------:R-:W-:Y:S02]  /*5ab0*/  F2FP.F16.F32.PACK_AB R25, R116, R115 ;  /* 0x000000737419723e */ /* 0x000fe400000000ff */
        /* <DEDUP_REMOVED lines=22> */
[----:B------:R-:W-:Y:S01]  /*5c20*/  FADD R36, R36, R121 ;  /* 0x0000007924247221 */ /* 0x000fe20000000000 */
[----:B------:R-:W-:Y:S01]  /*5c30*/  FADD R37, R37, R122 ;  /* 0x0000007a25257221 */ /* 0x000fe20000000000 */
[----:B------:R-:W-:Y:S01]  /*5c40*/  FADD R34, R34, R117 ;  /* 0x0000007522227221 */ /* 0x000fe20000000000 */
[----:B------:R-:W-:Y:S01]  /*5c50*/  FADD R21, R21, R118 ;  /* 0x0000007615157221 */ /* 0x000fe20000000000 */
[----:B------:R-:W-:Y:S01]  /*5c60*/  HGMMA.64x128x16.F32 R152, R24, gdesc[UR4].tnspB, R152, gsb0 ;  /* 0x41e0000418987df0 */ /* 0x000fe20008000898 */
[----:B------:R-:W-:Y:S01]  /*5c70*/  UIADD3 UR6, UR22, 0x1700, URZ ;  /* 0x0000170016067890 */ /* 0x000fe2000fffe03f */
[----:B------:R-:W-:Y:S01]  /*5c80*/  FADD R22, R22, R119 ;  /* 0x0000007716167221 */ /* 0x000fe20000000000 */
[----:B------:R-:W-:Y:S01]  /*5c90*/  UMOV UR7, 0x40000040 ;  /* 0x4000004000077882 */ /* 0x000fe20000000000 */
[----:B------:R-:W-:Y:S01]  /*5ca0*/  FADD R29, R29, R120 ;  /* 0x000000781d1d7221 */ /* 0x000fe20000000000 */
[----:B------:R-:W-:-:S02]  /*5cb0*/  WARPGROUP.DEPBAR.LE gsb0, 0x0 ;  /* 0x00008000000079c5 */ /* 0x000fc40000010000 */
[----:B------:R-:W1:Y:S01]  /*5cc0*/  MUFU.EX2 R25, R136 ;  /* 0x0000008800197308 */ /* 0x000e620000000800 */
[----:B------:R-:W-:Y:S01]  /*5cd0*/  F2FP.F16.F32.PACK_AB R26, R132, R127 ;  /* 0x0000007f841a723e */ /* 0x000fe200000000ff */
[----:B------:R-:W-:-:S04]  /*5ce0*/  FADD R132, R77, R132 ;  /* 0x000000844d847221 */ /* 0x000fc80000000000 */
[----:B------:R-:W-:-:S04]  /*5cf0*/  FADD R132, R45, R132 ;  /* 0x000000842d847221 */ /* 0x000fc80000000000 */
[----:B------:R-:W-:Y:S01]  /*5d00*/  FADD R15, R15, R132 ;  /* 0x000000840f0f7221 */ /* 0x000fe20000000000 */
[----:B-1----:R-:W-:Y:S01]  /*5d10*/  @!P4 FMUL R25, R25, R25 ;  /* 0x000000191919c220 */ /* 0x002fe20000400000 */
[----:B------:R-:W-:-:S03]  /*5d20*/  FSETP.GEU.AND P4, PT, R142, -126, PT ;  /* 0xc2fc00008e00780b */ /* 0x000fc60003f8e000 */
[----:B------:R-:W-:Y:S01]  /*5d30*/  FADD R89, R72, R25 ;  /* 0x0000001948597221 */ /* 0x000fe20000000000 */
[----:B------:R-:W-:Y:S02]  /*5d40*/  F2FP.F16.F32.PACK_AB R24, R130, R25 ;  /* 0x000000198218723e */ /* 0x000fe400000000ff */
[----:B------:R-:W-:Y:S01]  /*5d50*/  F2FP.F16.F32.PACK_AB R25, R128, R129 ;  /* 0x000000818019723e */ /* 0x000fe200000000ff */
[----:B------:R-:W-:-:S04]  /*5d60*/  FADD R40, R40, R89 ;  /* 0x0000005928287221 */ /* 0x000fc80000000000 */
[----:B------:R-:W-:Y:S02]  /*5d70*/  FADD R11, R11, R40 ;  /* 0x000000280b0b7221 */ /* 0x000fe40000000000 */
[----:B------:R-:W-:-:S04]  /*5d80*/  @!P4 FMUL R142, R142, 0.5 ;  /* 0x3f0000008e8ec820 */ /* 0x000fc80000400000 */
[----:B------:R-:W1:Y:S02]  /*5d90*/  MUFU.EX2 R123, R142 ;  /* 0x0000008e007b7308 */ /* 0x000e640000000800 */
[----:B-1----:R-:W-:Y:S01]  /*5da0*/  @!P4 FMUL R123, R123, R123 ;  /* 0x0000007b7b7bc220 */ /* 0x002fe20000400000 */
[----:B------:R-:W-:-:S04]  /*5db0*/  FSETP.GEU.AND P4, PT, R148, -126, PT ;  /* 0xc2fc00009400780b */ /* 0x000fc80003f8e000 */
[----:B------:R-:W-:Y:S01]  /*5dc0*/  F2FP.F16.F32.PACK_AB R27, R126, R123 ;  /* 0x0000007b7e1b723e */ /* 0x000fe200000000ff */
[----:B------:R-:W-:Y:S01]  /*5dd0*/  FADD R123, R54, R123 ;  /* 0x0000007b367b7221 */ /* 0x000fe20000000000 */
[----:B------:R-:W-:Y:S02]  /*5de0*/  FADD R126, R63, R126 ;  /* 0x0000007e3f7e7221 */ /* 0x000fe40000000000 */
[----:B------:R-:W-:Y:S01]  /*5df0*/  WARPGROUP.ARRIVE ;  /* 0x00000000000079c5 */ /* 0x000fe20000000000 */
[----:B------:R-:W-:Y:S01]  /*5e00*/  FADD R123, R28, R123 ;  /* 0x0000007b1c7b7221 */ /* 0x000fe20000000000 */
[----:B------:R-:W-:-:S03]  /*5e10*/  FADD R126, R35, R126 ;  /* 0x0000007e237e7221 */ /* 0x000fc60000000000 */
[----:B------:R-:W-:Y:S01]  /*5e20*/  @!P4 FMUL R148, R148, 0.5 ;  /* 0x3f0000009494c820 */ /* 0x000fe20000400000 */
[----:B------:R-:W-:Y:S01]  /*5e30*/  HGMMA.64x128x16.F32 R152, R24, gdesc[UR4].tnspB, R152, gsb0 ;  /* 0x41e0000418987df0 */ /* 0x000fe20008000898 */
[----:B------:R-:W-:Y:S01]  /*5e40*/  UIADD3 UR6, UR22, 0x1780, URZ ;  /* 0x0000178016067890 */ /* 0x000fe2000fffe03f */
[----:B------:R-:W-:Y:S01]  /*5e50*/  FADD R20, R20, R123 ;  /* 0x0000007b14147221 */ /* 0x000fe20000000000 */
[----:B------:R-:W-:Y:S01]  /*5e60*/  UMOV UR7, 0x40000040 ;  /* 0x4000004000077882 */ /* 0x000fe20000000000 */
[----:B------:R-:W-:Y:S01]  /*5e70*/  FADD R23, R23, R126 ;  /* 0x0000007e17177221 */ /* 0x000fe20000000000 */
[----:B------:R-:W-:Y:S02]  /*5e80*/  WARPGROUP.DEPBAR.LE gsb0, 0x0 ;  /* 0x00008000000079c5 */ /* 0x000fe40000010000 */
[----:B------:R-:W1:Y:S08]  /*5e90*/  MUFU.EX2 R25, R144 ;  /* 0x0000009000197308 */ /* 0x000e700000000800 */
[----:B------:R-:W2:Y:S08]  /*5ea0*/  MUFU.EX2 R24, R145 ;  /* 0x0000009100187308 */ /* 0x000eb00000000800 */
[----:B------:R-:W3:Y:S01]  /*5eb0*/  MUFU.EX2 R27, R148 ;  /* 0x00000094001b7308 */ /* 0x000ee20000000800 */
[----:B-1----:R-:W-:Y:S01]  /*5ec0*/  @!P2 FMUL R25, R25, R25 ;  /* 0x000000191919a220 */ /* 0x002fe20000400000 */
[----:B------:R-:W-:-:S03]  /*5ed0*/  FSETP.GEU.AND P2, PT, R147, -126, PT ;  /* 0xc2fc00009300780b */ /* 0x000fc60003f4e000 */
[----:B------:R-:W-:-:S03]  /*5ee0*/  FADD R19, R80, R25 ;  /* 0x0000001950137221 */ /* 0x000fc60000000000 */
[----:B------:R-:W1:Y:S01]  /*5ef0*/  MUFU.EX2 R26, R149 ;  /* 0x00000095001a7308 */ /* 0x000e620000000800 */
[----:B--2---:R-:W-:Y:S01]  /*5f00*/  @!P5 FMUL R24, R24, R24 ;  /* 0x000000181818d220 */ /* 0x004fe20000400000 */
[----:B------:R-:W-:Y:S01]  /*5f10*/  FSETP.GEU.AND P5, PT, R150, -126, PT ;  /* 0xc2fc00009600780b */ /* 0x000fe20003fae000 */
[----:B------:R-:W-:Y:S02]  /*5f20*/  FADD R19, R48, R19 ;  /* 0x0000001330137221 */ /* 0x000fe40000000000 */
[----:B------:R-:W-:Y:S01]  /*5f30*/  FADD R18, R81, R24 ;  /* 0x0000001851127221 */ /* 0x000fe20000000000 */
[----:B------:R-:W-:Y:S01]  /*5f40*/  F2FP.F16.F32.PACK_AB R24, R24, R25 ;  /* 0x000000191818723e */ /* 0x000fe200000000ff */
[----:B------:R-:W-:Y:S01]  /*5f50*/  @!P2 FMUL R147, R147, 0.5 ;  /* 0x3f0000009393a820 */ /* 0x000fe20000400000 */
[----:B------:R-:W-:Y:S01]  /*5f60*/  FADD R64, R64, R19 ;  /* 0x0000001340407221 */ /* 0x000fe20000000000 */
[----:B---3--:R-:W-:Y:S01]  /*5f70*/  @!P4 FMUL R27, R27, R27 ;  /* 0x0000001b1b1bc220 */ /* 0x008fe20000400000 */
[----:B------:R-:W-:Y:S01]  /*5f80*/  FSETP.GEU.AND P4, PT, R151, -126, PT ;  /* 0xc2fc00009700780b */ /* 0x000fe20003f8e000 */
[----:B------:R-:W2:Y:S01]  /*5f90*/  MUFU.EX2 R60, R147 ;  /* 0x00000093003c7308 */ /* 0x000ea20000000800 */
[----:B------:R-:W-:Y:S01]  /*5fa0*/  FADD R18, R49, R18 ;  /* 0x0000001231127221 */ /* 0x000fe20000000000 */
[----:B------:R-:W-:Y:S01]  /*5fb0*/  FADD R31, R84, R27 ;  /* 0x0000001b541f7221 */ /* 0x000fe20000000000 */
[----:B------:R-:W-:Y:S01]  /*5fc0*/  FADD R11, R11, R64 ;  /* 0x000000400b0b7221 */ /* 0x000fe20000000000 */
[----:B------:R-:W-:Y:S01]  /*5fd0*/  @!P5 FMUL R150, R150, 0.5 ;  /* 0x3f0000009696d820 */ /* 0x000fe20000400000 */
[----:B------:R-:W-:Y:S01]  /*5fe0*/  FADD R65, R65, R18 ;  /* 0x0000001241417221 */ /* 0x000fe20000000000 */
[----:B-1----:R-:W-:Y:S01]  /*5ff0*/  @!P1 FMUL R26, R26, R26 ;  /* 0x0000001a1a1a9220 */ /* 0x002fe20000400000 */
[----:B------:R-:W-:Y:S01]  /*6000*/  FADD R31, R52, R31 ;  /* 0x0000001f341f7221 */ /* 0x000fe20000000000 */
[----:B------:R-:W1:Y:S01]  /*6010*/  MUFU.EX2 R33, R150 ;  /* 0x0000009600217308 */ /* 0x000e620000000800 */
[----:B------:R-:W-:Y:S01]  /*6020*/  FADD R12, R12, R65 ;  /* 0x000000410c0c7221 */ /* 0x000fe20000000000 */
[----:B------:R-:W-:Y:S01]  /*6030*/  FADD R42, R85, R26 ;  /* 0x0000001a552a7221 */ /* 0x000fe20000000000 */
[----:B------:R-:W-:Y:S01]  /*6040*/  F2FP.F16.F32.PACK_AB R26, R26, R27 ;  /* 0x0000001b1a1a723e */ /* 0x000fe200000000ff */
[----:B------:R-:W-:Y:S01]  /*6050*/  @!P4 FMUL R151, R151, 0.5 ;  /* 0x3f0000009797c820 */ /* 0x000fe20000400000 */
[----:B------:R-:W-:Y:S01]  /*6060*/  FADD R31, R36, R31 ;  /* 0x0000001f241f7221 */ /* 0x000fe20000000000 */
[----:B------:R-:W-:Y:S01]  /*6070*/  FADD R42, R53, R42 ;  /* 0x0000002a352a7221 */ /* 0x000fe20000000000 */
[----:B------:R-:W-:Y:S01]  /*6080*/  PRMT R18, RZ, 0x654, R10 ;  /* 0x00000654ff127816 */ /* 0x000fe2000000000a */
[----:B------:R-:W3:Y:S01]  /*6090*/  MUFU.EX2 R32, R151 ;  /* 0x0000009700207308 */ /* 0x000ee20000000800 */
[----:B--2---:R-:W-:Y:S01]  /*60a0*/  @!P2 FMUL R60, R60, R60 ;  /* 0x0000003c3c3ca220 */ /* 0x004fe20000400000 */
[----:B------:R-:W-:Y:S01]  /*60b0*/  FADD R42, R37, R42 ;  /* 0x0000002a252a7221 */ /* 0x000fe20000000000 */
[----:B------:R-:W-:-:S03]  /*60c0*/  FADD R14, R14, R31 ;  /* 0x0000001f0e0e7221 */ /* 0x000fc60000000000 */
[----:B------:R-:W-:Y:S01]  /*60d0*/  F2FP.F16.F32.PACK_AB R25, R60, R101 ;  /* 0x000000653c19723e */ /* 0x000fe200000000ff */
[----:B------:R-:W-:Y:S01]  /*60e0*/  FADD R101, R82, R101 ;  /* 0x0000006552657221 */ /* 0x000fe20000000000 */
[----:B------:R-:W-:Y:S01]  /*60f0*/  FADD R60, R71, R60 ;  /* 0x0000003c473c7221 */ /* 0x000fe20000000000 */
[----:B-1----:R-:W-:Y:S01]  /*6100*/  @!P5 FMUL R33, R33, R33 ;  /* 0x000000212121d220 */ /* 0x002fe20000400000 */
[----:B------:R-:W-:Y:S01]  /*6110*/  FADD R15, R15, R42 ;  /* 0x0000002a0f0f7221 */ /* 0x000fe20000000000 */
[----:B------:R-:W-:Y:S01]  /*6120*/  FADD R101, R50, R101 ;  /* 0x0000006532657221 */ /* 0x000fe20000000000 */
[----:B------:R-:W-:Y:S01]  /*6130*/  FADD R60, R39, R60 ;  /* 0x0000003c273c7221 */ /* 0x000fe20000000000 */
[----:B------:R-:W-:Y:S01]  /*6140*/  FADD R11, R11, R14 ;  /* 0x0000000e0b0b7221 */ /* 0x000fe20000000000 */
[----:B------:R-:W-:Y:S01]  /*6150*/  FADD R12, R12, R15 ;  /* 0x0000000f0c0c7221 */ /* 0x000fe20000000000 */
[----:B------:R-:W-:Y:S01]  /*6160*/  FADD R101, R34, R101 ;  /* 0x0000006522657221 */ /* 0x000fe20000000000 */
[----:B------:R-:W-:Y:S01]  /*6170*/  FADD R60, R21, R60 ;  /* 0x0000003c153c7221 */ /* 0x000fe20000000000 */
[----:B---3--:R-:W-:Y:S01]  /*6180*/  @!P4 FMUL R32, R32, R32 ;  /* 0x000000202020c220 */ /* 0x008fe20000400000 */
[----:B------:R-:W-:Y:S01]  /*6190*/  FADD R11, R11, R12 ;  /* 0x0000000c0b0b7221 */ /* 0x000fe20000000000 */
[----:B------:R-:W-:Y:S01]  /*61a0*/  FADD R58, R58, R101 ;  /* 0x000000653a3a7221 */ /* 0x000fe20000000000 */
[----:B------:R-:W-:-:S02]  /*61b0*/  FADD R47, R47, R60 ;  /* 0x0000003c2f2f7221 */ /* 0x000fc40000000000 */
[----:B------:R-:W-:Y:S01]  /*61c0*/  F2FP.F16.F32.PACK_AB R27, R32, R33 ;  /* 0x00000021201b723e */ /* 0x000fe200000000ff */
[----:B------:R-:W-:Y:S01]  /*61d0*/  FADD R33, R62, R33 ;  /* 0x000000213e217221 */ /* 0x000fe20000000000 */
[----:B------:R-:W-:Y:S02]  /*61e0*/  FADD R32, R75, R32 ;  /* 0x000000204b207221 */ /* 0x000fe40000000000 */
[----:B------:R-:W-:Y:S01]  /*61f0*/  WARPGROUP.ARRIVE ;  /* 0x00000000000079c5 */ /* 0x000fe20000000000 */
[----:B------:R-:W-:Y:S01]  /*6200*/  FADD R33, R30, R33 ;  /* 0x000000211e217221 */ /* 0x000fe20000000000 */
[----:B------:R-:W-:-:S03]  /*6210*/  FADD R32, R43, R32 ;  /* 0x000000202b207221 */ /* 0x000fc60000000000 */
[----:B------:R-:W-:Y:S01]  /*6220*/  FADD R33, R22, R33 ;  /* 0x0000002116217221 */ /* 0x000fe20000000000 */
[----:B------:R-:W-:Y:S01]  /*6230*/  HGMMA.64x128x16.F32 R152, R24, gdesc[UR4].tnspB, R152, gsb0 ;  /* 0x41e0000418987df0 */ /* 0x000fe20008000898 */
[----:B------:R-:W-:Y:S02]  /*6240*/  FADD R32, R29, R32 ;  /* 0x000000201d207221 */ /* 0x000fe40000000000 */
[----:B------:R-:W-:Y:S02]  /*6250*/  FADD R33, R20, R33 ;  /* 0x0000002114217221 */ /* 0x000fe40000000000 */
[----:B------:R-:W-:Y:S02]  /*6260*/  FADD R32, R23, R32 ;  /* 0x0000002017207221 */ /* 0x000fe40000000000 */
[----:B------:R-:W-:Y:S02]  /*6270*/  FADD R33, R58, R33 ;  /* 0x000000213a217221 */ /* 0x000fe40000000000 */
[----:B------:R-:W-:-:S04]  /*6280*/  FADD R32, R47, R32 ;  /* 0x000000202f207221 */ /* 0x000fc80000000000 */
[----:B------:R-:W-:Y:S01]  /*6290*/  FADD R12, R33, R32 ;  /* 0x00000020210c7221 */ /* 0x000fe20000000000 */
[----:B------:R-:W-:Y:S02]  /*62a0*/  WARPGROUP.DEPBAR.LE gsb0, 0x0 ;  /* 0x00008000000079c5 */ /* 0x000fe40000010000 */
[----:B------:R1:W-:Y:S01]  /*62b0*/  SYNCS.ARRIVE.TRANS64.RED.A1T0 RZ, [R18+URZ], RZ ;  /* 0x000000ff12ff79a7 */ /* 0x0003e2000810043f */
[----:B------:R-:W-:Y:S05]  /*62c0*/  @!P6 BRA `(.L_x_24) ;  /* 0x00000054003ce947 */ /* 0x000fea0003800000 */
[----:B------:R-:W-:Y:S01]  /*62d0*/  MOV R23, R3 ;  /* 0x0000000300177202 */ /* 0x000fe20000000f00 */
[----:B------:R-:W-:Y:S01]  /*62e0*/  ULDC.64 UR38, c[0x0][0x198] ;  /* 0x0000660000267ab9 */ /* 0x000fe20000000a00 */
[----:B------:R-:W-:Y:S01]  /*62f0*/  MOV R21, R0 ;  /* 0x0000000000157202 */ /* 0x000fe20000000f00 */
[----:B------:R-:W-:Y:S01]  /*6300*/  ULDC UR15, c[0x0][0x604] ;  /* 0x00018100000f7ab9 */ /* 0x000fe20000000800 */
[----:B------:R-:W-:Y:S02]  /*6310*/  MOV R15, 0x1 ;  /* 0x00000001000f7802 */ /* 0x000fe40000000f00 */
[----:B------:R-:W-:-:S07]  /*6320*/  MOV R217, 0x2 ;  /* 0x0000000200d97802 */ /* 0x000fce0000000f00 */
.L_x_37:
[----:B------:R-:W-:Y:S01]  /*6330*/  LEA R3, R217, R2, 0x3 ;  /* 0x00000002d9037211 */ /* 0x000fe200078e18ff */
[----:B------:R-:W-:Y:S05]  /*6340*/  YIELD ;  /* 0x0000000000007946 */ /* 0x000fea0003800000 */
[----:B------:R-:W-:-:S04]  /*6350*/  SHF.L.U32 R0, R4, 0x1f, RZ ;  /* 0x0000001f04007819 */ /* 0x000fc800000006ff */
[----:B------:R-:W2:Y:S02]  /*6360*/  SYNCS.PHASECHK.TRANS64.TRYWAIT P1, [R3+URZ+0x44000], R0 ;  /* 0x04400000030075a7 */ /* 0x000ea4000802017f */
[----:B--2---:R-:W-:Y:S05]  /*6370*/  @!P1 BRA `(.L_x_25) ;  /* 0x0000007000809947 */ /* 0x004fea0003800000 */
.L_x_71:
[----:B------:R-:W-:Y:S05]  /*6380*/  WARPSYNC.ALL ;  /* 0x0000000000007948 */ /* 0x000fea0003800000 */
[----:B-1----:R-:W-:Y:S01]  /*6390*/  LEA R18, R217, UR14, 0xc ;  /* 0x0000000ed9127c11 */ /* 0x002fe2000f8e60ff */
[----:B------:R-:W-:Y:S01]  /*63a0*/  WARPGROUP.ARRIVE ;  /* 0x00000000000079c5 */ /* 0x000fe20000000000 */
[----:B------:R-:W-:Y:S02]  /*63b0*/  MOV R19, 0x40000040 ;  /* 0x4000004000137802 */ /* 0x000fe40000000f00 */
[----:B------:R-:W-:Y:S02]  /*63c0*/  R2UR UR58, R18 ;  /* 0x00000000123a72ca */ /* 0x000fe400000e0000 */
[----:B------:R-:W-:-:S02]  /*63d0*/  R2UR UR59, R19 ;  /* 0x00000000133b72ca */ /* 0x000fc400000e0000 */
[----:B------:R-:W-:Y:S02]  /*63e0*/  IADD3 R218, R18, 0x2, RZ ;  /* 0x0000000212da7810 */ /* 0x000fe40007ffe0ff */
[----:B------:R-:W-:Y:S02]  /*63f0*/  MOV R219, 0x40000040 ;  /* 0x4000004000db7802 */ /* 0x000fe40000000f00 */
[----:B------:R-:W-:Y:S02]  /*6400*/  R2UR UR54, R218 ;  /* 0x00000000da3672ca */ /* 0x000fe400000e0000 */
[----:B------:R-:W-:Y:S02]  /*6410*/  R2UR UR55, R219 ;  /* 0x00000000db3772ca */ /* 0x000fe400000e0000 */
[----:B------:R-:W-:Y:S02]  /*6420*/  IADD3 R218, R18, 0x4, RZ ;  /* 0x0000000412da7810 */ /* 0x000fe40007ffe0ff */
[----:B------:R-:W-:Y:S01]  /*6430*/  MOV R219, 0x40000040 ;  /* 0x4000004000db7802 */ /* 0x000fe20000000f00 */
[----:B------:R-:W-:Y:S01]  /*6440*/  HGMMA.64x256x16.F32 R24, gdesc[UR56], RZ, !UPT, gsb0 ;  /* 0x03e00000381879f0 */ /* 0x000fe2000c0008ff */
[----:B------:R-:W-:-:S02]  /*6450*/  R2UR UR6, R218 ;  /* 0x00000000da0672ca */ /* 0x000fc400000e0000 */
[----:B------:R-:W-:Y:S02]  /*6460*/  R2UR UR7, R219 ;  /* 0x00000000db0772ca */ /* 0x000fe400000e0000 */
[----:B------:R-:W-:Y:S02]  /*6470*/  IADD3 R218, R18, 0x6, RZ ;  /* 0x0000000612da7810 */ /* 0x000fe40007ffe0ff */
[----:B------:R-:W-:Y:S02]  /*6480*/  MOV R219, 0x40000040 ;  /* 0x4000004000db7802 */ /* 0x000fe40000000f00 */
[----:B------:R-:W-:Y:S02]  /*6490*/  R2UR UR26, R218 ;  /* 0x00000000da1a72ca */ /* 0x000fe400000e0000 */
[----:B------:R-:W-:Y:S02]  /*64a0*/  R2UR UR27, R219 ;  /* 0x00000000db1b72ca */ /* 0x000fe400000e0000 */
[----:B------:R-:W-:-:S02]  /*64b0*/  IADD3 R218, R18, 0x800, RZ ;  /* 0x0000080012da7810 */ /* 0x000fc40007ffe0ff */
[----:B------:R-:W-:Y:S02]  /*64c0*/  MOV R219, 0x40000040 ;  /* 0x4000004000db7802 */ /* 0x000fe40000000f00 */
[----:B------:R-:W-:Y:S02]  /*64d0*/  R2UR UR30, R218 ;  /* 0x00000000da1e72ca */ /* 0x000fe400000e0000 */
[----:B------:R-:W-:Y:S02]  /*64e0*/  R2UR UR31, R219 ;  /* 0x00000000db1f72ca */ /* 0x000fe400000e0000 */
[----:B------:R-:W-:Y:S02]  /*64f0*/  IADD3 R218, R18, 0x802, RZ ;  /* 0x0000080212da7810 */ /* 0x000fe40007ffe0ff */
[----:B------:R-:W-:Y:S02]  /*6500*/  MOV R219, 0x40000040 ;  /* 0x4000004000db7802 */ /* 0x000fe40000000f00 */
        /* <DEDUP_REMOVED lines=10> */
[----:B------:R-:W-:Y:S01]  /*65b0*/  ISETP.NE.AND P1, PT, R9, RZ, PT ;  /* 0x000000ff0900720c */ /* 0x000fe20003f25270 */
[----:B------:R-:W-:Y:S02]  /*65c0*/  WARPGROUP.DEPBAR.LE gsb0, 0x0 ;  /* 0x00008000000079c5 */ /* 0x000fe40000010000 */
[----:B------:R-:W-:-:S06]  /*65d0*/  WARPGROUP.ARRIVE ;  /* 0x00000000000079c5 */ /* 0x000fcc0000000000 */
[----:B------:R-:W-:Y:S03]  /*65e0*/  HGMMA.64x256x16.F32 R24, gdesc[UR52], R24, gsb0 ;  /* 0x03e00000341879f0 */ /* 0x000fe60008000818 */
[----:B------:R-:W-:Y:S02]  /*65f0*/  WARPGROUP.DEPBAR.LE gsb0, 0x0 ;  /* 0x00008000000079c5 */ /* 0x000fe40000010000 */
[----:B------:R-:W-:-:S15]  /*6600*/  WARPGROUP.ARRIVE ;  /* 0x00000000000079c5 */ /* 0x000fde0000000000 */
[----:B------:R-:W-:-:S08]  /*6610*/  NOP ;  /* 0x0000000000007918 */ /* 0x000fd00000000000 */
        /* <DEDUP_REMOVED lines=22> */
[----:B------:R-:W-:Y:S05]  /*6780*/  @P1 BRA `(.L_x_26) ;  /* 0x0000000000a01947 */ /* 0x000fea0003800000 */
[----:B------:R-:W-:-:S13]  /*6790*/  ISETP.LT.OR P2, PT, R7, 0x1, !P0 ;  /* 0x000000010700780c */ /* 0x000fda0004741670 */
[----:B------:R-:W-:Y:S05]  /*67a0*/  @P2 BRA `(.L_x_27) ;  /* 0x0000000000942947 */ /* 0x000fea0003800000 */
[----:B--2---:R-:W-:Y:S02]  /*67b0*/  LEA R0, R5, R2, 0x3 ;  /* 0x0000000205007211 */ /* 0x004fe400078e18ff */
[----:B------:R-:W-:Y:S02]  /*67c0*/  SHF.L.U32 R3, R6, 0x1f, RZ ;  /* 0x0000001f06037819 */ /* 0x000fe400000006ff */
[----:B------:R-:W-:Y:S02]  /*67d0*/  ISETP.NE.AND P3, PT, R17, RZ, PT ;  /* 0x000000ff1100720c */ /* 0x000fe40003f65270 */
[----:B------:R-:W1:Y:S02]  /*67e0*/  SYNCS.PHASECHK.TRANS64.TRYWAIT P2, [R0+URZ+0x44020], R3 ;  /* 0x04402003000075a7 */ /* 0x000e64000804017f */
[----:B-1----:R-:W-:Y:S09]  /*67f0*/  @!P2 BRA `(.L_x_28) ;  /* 0x0000006c0074a947 */ /* 0x002ff20003800000 */
.L_x_72:
[----:B------:R-:W-:Y:S05]  /*6800*/  @P3 BRA `(.L_x_29) ;  /* 0x0000000000143947 */ /* 0x000fea0003800000 */
[----:B------:R-:W-:Y:S02]  /*6810*/  LOP3.LUT P2, RZ, R16, 0x1f, RZ, 0xc0, !PT ;  /* 0x0000001f10ff7812 */ /* 0x000fe4000784c0ff */
[----:B-1----:R-:W-:-:S04]  /*6820*/  MOV R3, 0x10000 ;  /* 0x0001000000037802 */ /* 0x002fc80000000f00 */
[----:B------:R2:W-:Y:S07]  /*6830*/  SYNCS.ARRIVE.TRANS64 RZ, [R0+URZ+0x44000], R3 ;  /* 0x0440000300ff79a7 */ /* 0x0005ee000800003f */
[----:B------:R-:W-:Y:S05]  /*6840*/  @!P2 BRA `(.L_x_29) ;  /* 0x000000000004a947 */ /* 0x000fea0003800000 */
[----:B------:R-:W-:Y:S01]  /*6850*/  BPT.TRAP 0x1 ;  /* 0x000000040000795c */ /* 0x000fe20000300000 */
.L_x_29:
[----:B-12---:R-:W-:Y:S01]  /*6860*/  LEA R3, R5, R2, 0x10 ;  /* 0x0000000205037211 */ /* 0x006fe200078e80ff */
[----:B------:R-:W-:Y:S01]  /*6870*/  UIADD3 UR6, UP0, UR38, 0x1f0, URZ ;  /* 0x000001f026067890 */ /* 0x000fe2000ff1e03f */
[----:B------:R-:W-:Y:S01]  /*6880*/  R2UR UR35, R8 ;  /* 0x00000000082372ca */ /* 0x000fe200000e0000 */
[----:B------:R-:W-:Y:S01]  /*6890*/  UMOV UR16, 0x0 ;  /* 0x0000000000107882 */ /* 0x000fe20000000000 */
[----:B------:R-:W-:Y:S01]  /*68a0*/  R2UR UR33, R0 ;  /* 0x00000000002172ca */ /* 0x000fe200000e0000 */
[----:B------:R-:W-:Y:S01]  /*68b0*/  UIADD3.X UR7, URZ, UR39, URZ, UP0, !UPT ;  /* 0x000000273f077290 */ /* 0x000fe200087fe43f */
[----:B------:R-:W-:Y:S01]  /*68c0*/  R2UR UR8, R3 ;  /* 0x00000000030872ca */ /* 0x000fe200000e0000 */
[----:B------:R-:W-:Y:S01]  /*68d0*/  UMOV UR17, 0x10000000 ;  /* 0x1000000000117882 */ /* 0x000fe20000000000 */
[----:B------:R-:W-:Y:S01]  /*68e0*/  UMOV UR34, URZ ;  /* 0x0000003f00227c82 */ /* 0x000fe20008000000 */
[----:B------:R-:W-:Y:S01]  /*68f0*/  UMOV UR10, 0x40 ;  /* 0x00000040000a7882 */ /* 0x000fe20000000000 */
[----:B------:R-:W-:Y:S01]  /*6900*/  UMOV UR12, UR36 ;  /* 0x00000024000c7c82 */ /* 0x000fe20008000000 */
[----:B------:R-:W-:Y:S01]  /*6910*/  UMOV UR13, UR37 ;  /* 0x00000025000d7c82 */ /* 0x000fe20008000000 */
[----:B------:R-:W-:-:S03]  /*6920*/  IADD3 R5, R5, 0x1, RZ ;  /* 0x0000000105057810 */ /* 0x000fc60007ffe0ff */
[----:B------:R-:W-:Y:S01]  /*6930*/  USHF.L.U32 UR35, UR35, 0x8, URZ ;  /* 0x0000000823237899 */ /* 0x000fe2000800063f */
[C---:B------:R-:W-:Y:S01]  /*6940*/  ISETP.NE.AND P2, PT, R5.reuse, 0x4, PT ;  /* 0x000000040500780c */ /* 0x040fe20003f45270 */
[----:B------:R-:W-:Y:S02]  /*6950*/  UIADD3 UR33, UR33, 0x44000, URZ ;  /* 0x0004400021217890 */ /* 0x000fe4000fffe03f */
[----:B------:R-:W-:Y:S01]  /*6960*/  UIADD3 UR32, UR8, 0x4000, URZ ;  /* 0x0000400008207890 */ /* 0x000fe2000fffe03f */
[----:B------:R-:W-:Y:S01]  /*6970*/  SEL R3, RZ, 0x1, P2 ;  /* 0x00000001ff037807 */ /* 0x000fe20001000000 */
[----:B------:R-:W-:Y:S01]  /*6980*/  UIADD3 UR8, UR8, 0xc000, URZ ;  /* 0x0000c00008087890 */ /* 0x000fe2000fffe03f */
[----:B------:R-:W-:Y:S01]  /*6990*/  SEL R5, R5, RZ, P2 ;  /* 0x000000ff05057207 */ /* 0x000fe20001000000 */
[----:B------:R-:W-:Y:S01]  /*69a0*/  UMOV UR11, UR35 ;  /* 0x00000023000b7c82 */ /* 0x000fe20008000000 */
[----:B------:R-:W-:Y:S01]  /*69b0*/  UMOV UR9, UR33 ;  /* 0x0000002100097c82 */ /* 0x000fe20008000000 */
[----:B------:R-:W-:-:S03]  /*69c0*/  LOP3.LUT R6, R6, R3, RZ, 0x3c, !PT ;  /* 0x0000000306067212 */ /* 0x000fc600078e3cff */
[----:B------:R1:W-:Y:S02]  /*69d0*/  UTMALDG.4D [UR32], [UR6], desc[UR16] ;  /* 0x00001020060075b4 */ /* 0x0003e40008019000 */
[----:B------:R1:W-:Y:S02]  /*69e0*/  UTMALDG.4D [UR8], [UR6], desc[UR16] ;  /* 0x00001008060075b4 */ /* 0x0003e40008019000 */
[----:B-1----:R-:W-:Y:S01]  /*69f0*/  NOP ;  /* 0x0000000000007918 */ /* 0x002fe20000000000 */
.L_x_27:
[----:B------:R-:W-:-:S07]  /*6a00*/  IADD3 R7, R7, -0x1, RZ ;  /* 0xffffffff07077810 */ /* 0x000fce0007ffe0ff */
.L_x_26:
[----:B------:R-:W-:Y:S01]  /*6a10*/  IADD3 R19, R217, 0x1, RZ ;  /* 0x00000001d9137810 */ /* 0x000fe20007ffe0ff */
[----:B------:R-:W-:Y:S05]  /*6a20*/  WARPSYNC.ALL ;  /* 0x0000000000007948 */ /* 0x000fea0003800000 */
[----:B------:R-:W-:-:S04]  /*6a30*/  ISETP.NE.AND P2, PT, R19, 0x4, PT ;  /* 0x000000041300780c */ /* 0x000fc80003f45270 */
[----:B--2---:R-:W-:Y:S02]  /*6a40*/  SEL R3, RZ, 0x1, P2 ;  /* 0x00000001ff037807 */ /* 0x004fe40001000000 */
[----:B------:R-:W-:Y:S02]  /*6a50*/  SEL R19, R19, RZ, P2 ;  /* 0x000000ff13137207 */ /* 0x000fe40001000000 */
[----:B------:R-:W-:Y:S02]  /*6a60*/  LOP3.LUT R14, R4, R3, RZ, 0x3c, !PT ;  /* 0x00000003040e7212 */ /* 0x000fe400078e3cff */
[----:B------:R-:W-:Y:S01]  /*6a70*/  FMNMX R0, R24, R23, !PT ;  /* 0x0000001718007209 */ /* 0x000fe20007800000 */
[----:B------:R-:W-:Y:S01]  /*6a80*/  BSSY B0, `(.L_x_30) ;  /* 0x00000a4000007945 */ /* 0x000fe20003800000 */
        /* <DEDUP_REMOVED lines=127> */
[----:B------:R-:W-:Y:S01]  /*7280*/  LEA R22, R15, R10, 0x3 ;  /* 0x0000000a0f167211 */ /* 0x000fe200078e18ff */
[----:B------:R-:W1:Y:S01]  /*7290*/  SHFL.BFLY PT, R3, R4, 0x1, 0x1f ;  /* 0x0c201f0004037f89 */ /* 0x000e6200000e0000 */
[----:B------:R-:W-:-:S02]  /*72a0*/  LEA R219, R19, R2, 0x3 ;  /* 0x0000000213db7211 */ /* 0x000fc400078e18ff */
[----:B------:R-:W-:Y:S01]  /*72b0*/  PRMT R22, RZ, 0x654, R22 ;  /* 0x00000654ff167816 */ /* 0x000fe20000000016 */
[----:B------:R-:W2:Y:S01]  /*72c0*/  SHFL.BFLY PT, R217, R18, 0x1, 0x1f ;  /* 0x0c201f0012d97f89 */ /* 0x000ea200000e0000 */
[----:B------:R-:W-:Y:S02]  /*72d0*/  SHF.L.U32 R216, R14, 0x1f, RZ ;  /* 0x0000001f0ed87819 */ /* 0x000fe400000006ff */
[----:B------:R3:W-:Y:S02]  /*72e0*/  SYNCS.ARRIVE.TRANS64.RED.A1T0 RZ, [R22+URZ], RZ ;  /* 0x000000ff16ff79a7 */ /* 0x0007e4000810043f */
[----:B------:R-:W4:Y:S01]  /*72f0*/  SYNCS.PHASECHK.TRANS64.TRYWAIT P4, [R219+URZ+0x44000], R216 ;  /* 0x044000d8db0075a7 */ /* 0x000f22000808017f */
[----:B-1----:R-:W-:Y:S02]  /*7300*/  FMNMX R20, R4, R3, !PT ;  /* 0x0000000304147209 */ /* 0x002fe40007800000 */
[----:B--2---:R-:W-:-:S03]  /*7310*/  FMNMX R217, R18, R217, !PT ;  /* 0x000000d912d97209 */ /* 0x004fc60007800000 */
[----:B------:R-:W1:Y:S04]  /*7320*/  SHFL.BFLY PT, R3, R20, 0x2, 0x1f ;  /* 0x0c401f0014037f89 */ /* 0x000e6800000e0000 */
[----:B------:R-:W2:Y:S01]  /*7330*/  SHFL.BFLY PT, R0, R217, 0x2, 0x1f ;  /* 0x0c401f00d9007f89 */ /* 0x000ea200000e0000 */
[----:B-1----:R-:W-:Y:S02]  /*7340*/  FMNMX R3, R20, R3, !PT ;  /* 0x0000000314037209 */ /* 0x002fe40007800000 */
[----:B--2---:R-:W-:Y:S02]  /*7350*/  FMNMX R0, R217, R0, !PT ;  /* 0x00000000d9007209 */ /* 0x004fe40007800000 */
[----:B------:R-:W-:Y:S02]  /*7360*/  FSETP.NEU.AND P2, PT, R3, -INF , PT ;  /* 0xff8000000300780b */ /* 0x000fe40003f4d000 */
[----:B------:R-:W-:-:S02]  /*7370*/  FSETP.NEU.AND P3, PT, R0, -INF , PT ;  /* 0xff8000000000780b */ /* 0x000fc40003f6d000 */
[----:B------:R-:W-:Y:S02]  /*7380*/  FSEL R218, R3, RZ, P2 ;  /* 0x000000ff03da7208 */ /* 0x000fe40001000000 */
[----:B------:R-:W-:-:S03]  /*7390*/  FSEL R220, R0, RZ, P3 ;  /* 0x000000ff00dc7208 */ /* 0x000fc60001800000 */
[----:B------:R-:W-:Y:S02]  /*73a0*/  FADD R4, -R218, R23 ;  /* 0x00000017da047221 */ /* 0x000fe40000000100 */
[----:B------:R-:W-:Y:S02]  /*73b0*/  FADD R20, -R220, R21 ;  /* 0x00000015dc147221 */ /* 0x000fe40000000100 */
[----:B------:R-:W-:Y:S01]  /*73c0*/  FMUL R18, R4, UR15 ;  /* 0x0000000f04127c20 */ /* 0x000fe20008400000 */
[----:B------:R-:W-:Y:S01]  /*73d0*/  FMUL R4, R220, UR15 ;  /* 0x0000000fdc047c20 */ /* 0x000fe20008400000 */
[----:B------:R-:W-:-:S03]  /*73e0*/  FMUL R20, R20, UR15 ;  /* 0x0000000f14147c20 */ /* 0x000fc60008400000 */
[----:B------:R-:W-:Y:S01]  /*73f0*/  FSETP.GEU.AND P5, PT, R18, -126, PT ;  /* 0xc2fc00001200780b */ /* 0x000fe20003fae000 */
[--C-:B------:R-:W-:Y:S01]  /*7400*/  FFMA R26, R26, UR15, -R4.reuse ;  /* 0x0000000f1a1a7c23 */ /* 0x100fe20008000804 */
[----:B------:R-:W-:Y:S01]  /*7410*/  FSETP.GEU.AND P6, PT, R20, -126, PT ;  /* 0xc2fc00001400780b */ /* 0x000fe20003fce000 */
[--C-:B------:R-:W-:Y:S01]  /*7420*/  FFMA R23, R27, UR15, -R4.reuse ;  /* 0x0000000f1b177c23 */ /* 0x100fe20008000804 */
[----:B------:R-:W-:Y:S02]  /*7430*/  FFMA R30, R30, UR15, -R4 ;  /* 0x0000000f1e1e7c23 */ /* 0x000fe40008000804 */
[----:B------:R-:W-:Y:S02]  /*7440*/  FSETP.GEU.AND P2, PT, R26, -126, PT ;  /* 0xc2fc00001a00780b */ /* 0x000fe40003f4e000 */
[----:B------:R-:W-:-:S05]  /*7450*/  FSETP.GEU.AND P3, PT, R23, -126, PT ;  /* 0xc2fc00001700780b */ /* 0x000fca0003f6e000 */
[----:B------:R-:W-:Y:S02]  /*7460*/  @!P5 FMUL R18, R18, 0.5 ;  /* 0x3f0000001212d820 */ /* 0x000fe40000400000 */
[----:B------:R-:W-:-:S04]  /*7470*/  @!P6 FMUL R20, R20, 0.5 ;  /* 0x3f0000001414e820 */ /* 0x000fc80000400000 */
[----:B------:R-:W1:Y:S01]  /*7480*/  MUFU.EX2 R18, R18 ;  /* 0x0000001200127308 */ /* 0x000e620000000800 */
[----:B------:R-:W-:-:S07]  /*7490*/  @!P2 FMUL R26, R26, 0.5 ;  /* 0x3f0000001a1aa820 */ /* 0x000fce0000400000 */
[----:B------:R3:W2:Y:S01]  /*74a0*/  MUFU.EX2 R21, R20 ;  /* 0x0000001400157308 */ /* 0x0006a20000000800 */
[----:B----4-:R-:W-:Y:S05]  /*74b0*/  @!P4 BRA `(.L_x_31) ;  /* 0x000000600058c947 */ /* 0x010fea0003800000 */
.L_x_73:
[----:B------:R-:W-:Y:S05]  /*74c0*/  BSYNC B0 ;  /* 0x0000000000007941 */ /* 0x000fea0003800000 */
.L_x_30:
[----:B------:R-:W-:Y:S01]  /*74d0*/  FSETP.GEU.AND P4, PT, R30, -126, PT ;  /* 0xc2fc00001e00780b */ /* 0x000fe20003f8e000 */
[----:B------:R-:W-:Y:S01]  /*74e0*/  @!P3 FMUL R23, R23, 0.5 ;  /* 0x3f0000001717b820 */ /* 0x000fe20000400000 */
[----:B---3--:R3:W5:Y:S01]  /*74f0*/  MUFU.EX2 R20, R26 ;  /* 0x0000001a00147308 */ /* 0x0087620000000800 */
[----:B------:R-:W-:Y:S01]  /*7500*/  FMUL R22, R218, UR15 ;  /* 0x0000000fda167c20 */ /* 0x000fe20008400000 */
[----:B------:R-:W-:Y:S01]  /*7510*/  FFMA R31, R31, UR15, -R4 ;  /* 0x0000000f1f1f7c23 */ /* 0x000fe20008000804 */
[----:B-1----:R-:W-:Y:S01]  /*7520*/  @!P5 FMUL R18, R18, R18 ;  /* 0x000000121212d220 */ /* 0x002fe20000400000 */
[----:B--2---:R-:W-:Y:S01]  /*7530*/  @!P6 FMUL R21, R21, R21 ;  /* 0x000000151515e220 */ /* 0x004fe20000400000 */
[--C-:B------:R-:W-:Y:S01]  /*7540*/  FFMA R24, R24, UR15, -R22.reuse ;  /* 0x0000000f18187c23 */ /* 0x100fe20008000816 */
[--C-:B------:R-:W-:Y:S01]  /*7550*/  FFMA R25, R25, UR15, -R22.reuse ;  /* 0x0000000f19197c23 */ /* 0x100fe20008000816 */
[--C-:B------:R-:W-:Y:S01]  /*7560*/  FFMA R27, R29, UR15, -R22.reuse ;  /* 0x0000000f1d1b7c23 */ /* 0x100fe20008000816 */
[----:B------:R-:W1:Y:S01]  /*7570*/  MUFU.EX2 R23, R23 ;  /* 0x0000001700177308 */ /* 0x000e620000000800 */
[--C-:B---3--:R-:W-:Y:S01]  /*7580*/  FFMA R26, R28, UR15, -R22.reuse ;  /* 0x0000000f1c1a7c23 */ /* 0x108fe20008000816 */
[----:B------:R-:W-:Y:S01]  /*7590*/  FSETP.GEU.AND P5, PT, R31, -126, PT ;  /* 0xc2fc00001f00780b */ /* 0x000fe20003fae000 */
[----:B------:R-:W-:Y:S01]  /*75a0*/  @!P4 FMUL R30, R30, 0.5 ;  /* 0x3f0000001e1ec820 */ /* 0x000fe20000400000 */
[----:B------:R-:W-:Y:S01]  /*75b0*/  FSETP.GEU.AND P6, PT, R24, -126, PT ;  /* 0xc2fc00001800780b */ /* 0x000fe20003fce000 */
[----:B------:R-:W-:Y:S05]  /*75c0*/  WARPSYNC.ALL ;  /* 0x0000000000007948 */ /* 0x000fea0003800000 */
[----:B------:R-:W2:Y:S01]  /*75d0*/  MUFU.EX2 R30, R30 ;  /* 0x0000001e001e7308 */ /* 0x000ea20000000800 */
[----:B-----5:R-:W-:Y:S01]  /*75e0*/  @!P2 FMUL R20, R20, R20 ;  /* 0x000000141414a220 */ /* 0x020fe20000400000 */
[----:B------:R-:W-:Y:S01]  /*75f0*/  FSETP.GEU.AND P2, PT, R25, -126, PT ;  /* 0xc2fc00001900780b */ /* 0x000fe20003f4e000 */
[-C--:B------:R-:W-:Y:S01]  /*7600*/  FMUL R152, R152, R18.reuse ;  /* 0x0000001298987220 */ /* 0x080fe20000400000 */
[----:B------:R-:W-:Y:S01]  /*7610*/  LEA R218, R19, UR22, 0xc ;  /* 0x0000001613da7c11 */ /* 0x000fe2000f8e60ff */
[----:B------:R-:W-:Y:S01]  /*7620*/  @!P5 FMUL R31, R31, 0.5 ;  /* 0x3f0000001f1fd820 */ /* 0x000fe20000400000 */
[----:B----4-:R-:W-:Y:S01]  /*7630*/  MOV R219, 0x40000040 ;  /* 0x4000004000db7802 */ /* 0x010fe20000000f00 */
[----:B-1----:R-:W-:Y:S01]  /*7640*/  @!P3 FMUL R23, R23, R23 ;  /* 0x000000171717b220 */ /* 0x002fe20000400000 */
[----:B------:R-:W-:Y:S01]  /*7650*/  FSETP.GEU.AND P3, PT, R26, -126, PT ;  /* 0xc2fc00001a00780b */ /* 0x000fe20003f6e000 */
[----:B------:R-:W-:Y:S01]  /*7660*/  @!P6 FMUL R24, R24, 0.5 ;  /* 0x3f0000001818e820 */ /* 0x000fe20000400000 */
[----:B------:R-:W-:Y:S01]  /*7670*/  R2UR UR6, R218 ;  /* 0x00000000da0672ca */ /* 0x000fe200000e0000 */
[----:B------:R-:W1:Y:S01]  /*7680*/  MUFU.EX2 R31, R31 ;  /* 0x0000001f001f7308 */ /* 0x000e620000000800 */
[----:B------:R-:W-:Y:S01]  /*7690*/  R2UR UR7, R219 ;  /* 0x00000000db0772ca */ /* 0x000fe200000e0000 */
[-C--:B------:R-:W-:Y:S01]  /*76a0*/  FMUL R153, R153, R18.reuse ;  /* 0x0000001299997220 */ /* 0x080fe20000400000 */
[-C--:B------:R-:W-:Y:S01]  /*76b0*/  FMUL R156, R156, R18.reuse ;  /* 0x000000129c9c7220 */ /* 0x080fe20000400000 */
[----:B------:R-:W-:Y:S01]  /*76c0*/  @!P2 FMUL R25, R25, 0.5 ;  /* 0x3f0000001919a820 */ /* 0x000fe20000400000 */
[----:B------:R-:W-:Y:S01]  /*76d0*/  FMUL R157, R157, R18 ;  /* 0x000000129d9d7220 */ /* 0x000fe20000400000 */
[----:B--2---:R-:W-:Y:S01]  /*76e0*/  @!P4 FMUL R30, R30, R30 ;  /* 0x0000001e1e1ec220 */ /* 0x004fe20000400000 */
[----:B------:R-:W-:Y:S01]  /*76f0*/  FSETP.GEU.AND P4, PT, R27, -126, PT ;  /* 0xc2fc00001b00780b */ /* 0x000fe20003f8e000 */
[----:B------:R-:W2:Y:S01]  /*7700*/  MUFU.EX2 R217, R24 ;  /* 0x0000001800d97308 */ /* 0x000ea20000000800 */
[-C--:B------:R-:W-:Y:S01]  /*7710*/  FMUL R160, R160, R18.reuse ;  /* 0x00000012a0a07220 */ /* 0x080fe20000400000 */
[----:B------:R-:W-:Y:S01]  /*7720*/  @!P3 FMUL R26, R26, 0.5 ;  /* 0x3f0000001a1ab820 */ /* 0x000fe20000400000 */
[-C--:B------:R-:W-:Y:S01]  /*7730*/  FMUL R161, R161, R18.reuse ;  /* 0x00000012a1a17220 */ /* 0x080fe20000400000 */
[-C--:B------:R-:W-:Y:S01]  /*7740*/  FMUL R164, R164, R18.reuse ;  /* 0x00000012a4a47220 */ /* 0x080fe20000400000 */
[-C--:B------:R-:W-:Y:S01]  /*7750*/  FMUL R165, R165, R18.reuse ;  /* 0x00000012a5a57220 */ /* 0x080fe20000400000 */
[-C--:B------:R-:W-:Y:S01]  /*7760*/  FMUL R168, R168, R18.reuse ;  /* 0x00000012a8a87220 */ /* 0x080fe20000400000 */
[-C--:B------:R-:W-:Y:S01]  /*7770*/  FMUL R169, R169, R18.reuse ;  /* 0x00000012a9a97220 */ /* 0x080fe20000400000 */
[----:B------:R-:W3:Y:S01]  /*7780*/  MUFU.EX2 R28, R25 ;  /* 0x00000019001c7308 */ /* 0x000ee20000000800 */
[----:B-1----:R-:W-:Y:S01]  /*7790*/  @!P5 FMUL R31, R31, R31 ;  /* 0x0000001f1f1fd220 */ /* 0x002fe20000400000 */
[-C--:B------:R-:W-:Y:S01]  /*77a0*/  FMUL R172, R172, R18.reuse ;  /* 0x00000012acac7220 */ /* 0x080fe20000400000 */
[-C--:B------:R-:W-:Y:S01]  /*77b0*/  FMUL R173, R173, R18.reuse ;  /* 0x00000012adad7220 */ /* 0x080fe20000400000 */
[----:B------:R-:W-:Y:S01]  /*77c0*/  @!P4 FMUL R27, R27, 0.5 ;  /* 0x3f0000001b1bc820 */ /* 0x000fe20000400000 */
[-C--:B------:R-:W-:Y:S01]  /*77d0*/  FMUL R176, R176, R18.reuse ;  /* 0x00000012b0b07220 */ /* 0x080fe20000400000 */
[-C--:B------:R-:W-:Y:S01]  /*77e0*/  FMUL R177, R177, R18.reuse ;  /* 0x00000012b1b17220 */ /* 0x080fe20000400000 */
[-C--:B------:R-:W-:Y:S01]  /*77f0*/  FMUL R180, R180, R18.reuse ;  /* 0x00000012b4b47220 */ /* 0x080fe20000400000 */
[----:B------:R-:W1:Y:S01]  /*7800*/  MUFU.EX2 R29, R26 ;  /* 0x0000001a001d7308 */ /* 0x000e620000000800 */
[----:B--2---:R-:W-:Y:S01]  /*7810*/  @!P6 FMUL R217, R217, R217 ;  /* 0x000000d9d9d9e220 */ /* 0x004fe20000400000 */
[-C--:B------:R-:W-:Y:S01]  /*7820*/  FMUL R181, R181, R18.reuse ;  /* 0x00000012b5b57220 */ /* 0x080fe20000400000 */
[-C--:B------:R-:W-:Y:S01]  /*7830*/  FMUL R184, R184, R18.reuse ;  /* 0x00000012b8b87220 */ /* 0x080fe20000400000 */
[-C--:B------:R-:W-:Y:S01]  /*7840*/  FMUL R185, R185, R18.reuse ;  /* 0x00000012b9b97220 */ /* 0x080fe20000400000 */
[-C--:B------:R-:W-:Y:S01]  /*7850*/  FMUL R188, R188, R18.reuse ;  /* 0x00000012bcbc7220 */ /* 0x080fe20000400000 */
[-C--:B------:R-:W-:Y:S01]  /*7860*/  FMUL R189, R189, R18.reuse ;  /* 0x00000012bdbd7220 */ /* 0x080fe20000400000 */
[----:B------:R-:W-:Y:S01]  /*7870*/  FMUL R192, R192, R18 ;  /* 0x00000012c0c07220 */ /* 0x000fe20000400000 */
[----:B------:R-:W2:Y:S01]  /*7880*/  MUFU.EX2 R216, R27 ;  /* 0x0000001b00d87308 */ /* 0x000ea20000000800 */
[----:B---3--:R-:W-:Y:S01]  /*7890*/  @!P2 FMUL R28, R28, R28 ;  /* 0x0000001c1c1ca220 */ /* 0x008fe20000400000 */
[-C--:B------:R-:W-:Y:S01]  /*78a0*/  FMUL R193, R193, R18.reuse ;  /* 0x00000012c1c17220 */ /* 0x080fe20000400000 */
[-C--:B------:R-:W-:Y:S01]  /*78b0*/  FMUL R196, R196, R18.reuse ;  /* 0x00000012c4c47220 */ /* 0x080fe20000400000 */
[-C--:B------:R-:W-:Y:S01]  /*78c0*/  FMUL R197, R197, R18.reuse ;  /* 0x00000012c5c57220 */ /* 0x080fe20000400000 */
[-C--:B------:R-:W-:Y:S01]  /*78d0*/  FMUL R200, R200, R18.reuse ;  /* 0x00000012c8c87220 */ /* 0x080fe20000400000 */
[-C--:B------:R-:W-:Y:S01]  /*78e0*/  FMUL R201, R201, R18.reuse ;  /* 0x00000012c9c97220 */ /* 0x080fe20000400000 */
[-C--:B------:R-:W-:Y:S01]  /*78f0*/  FMUL R204, R204, R18.reuse ;  /* 0x00000012cccc7220 */ /* 0x080fe20000400000 */
[-C--:B------:R-:W-:Y:S01]  /*7900*/  FMUL R205, R205, R18.reuse ;  /* 0x00000012cdcd7220 */ /* 0x080fe20000400000 */
[----:B-1----:R-:W-:Y:S01]  /*7910*/  @!P3 FMUL R29, R29, R29 ;  /* 0x0000001d1d1db220 */ /* 0x002fe20000400000 */
[-C--:B------:R-:W-:Y:S01]  /*7920*/  FMUL R208, R208, R18.reuse ;  /* 0x00000012d0d07220 */ /* 0x080fe20000400000 */
[-C--:B------:R-:W-:Y:S01]  /*7930*/  FMUL R209, R209, R18.reuse ;  /* 0x00000012d1d17220 */ /* 0x080fe20000400000 */
[-C--:B------:R-:W-:Y:S01]  /*7940*/  FMUL R212, R212, R18.reuse ;  /* 0x00000012d4d47220 */ /* 0x080fe20000400000 */
[----:B------:R-:W-:Y:S01]  /*7950*/  FMUL R213, R213, R18 ;  /* 0x00000012d5d57220 */ /* 0x000fe20000400000 */
[-C--:B------:R-:W-:Y:S01]  /*7960*/  FMUL R154, R154, R21.reuse ;  /* 0x000000159a9a7220 */ /* 0x080fe20000400000 */
[-C--:B------:R-:W-:Y:S01]  /*7970*/  FMUL R155, R155, R21.reuse ;  /* 0x000000159b9b7220 */ /* 0x080fe20000400000 */
[-C--:B------:R-:W-:Y:S01]  /*7980*/  FMUL R158, R158, R21.reuse ;  /* 0x000000159e9e7220 */ /* 0x080fe20000400000 */
[----:B--2---:R-:W-:Y:S01]  /*7990*/  @!P4 FMUL R216, R216, R216 ;  /* 0x000000d8d8d8c220 */ /* 0x004fe20000400000 */
[-C--:B------:R-:W-:Y:S01]  /*79a0*/  FMUL R159, R159, R21.reuse ;  /* 0x000000159f9f7220 */ /* 0x080fe20000400000 */
        /* <DEDUP_REMOVED lines=27> */
[----:B------:R-:W-:Y:S01]  /*7b60*/  FMUL R215, R215, R21 ;  /* 0x00000015d7d77220 */ /* 0x000fe20000400000 */
[----:B------:R-:W-:Y:S01]  /*7b70*/  F2FP.F16.F32.PACK_AB R25, R23, R20 ;  /* 0x000000141719723e */ /* 0x000fe200000000ff */
[--C-:B------:R-:W-:Y:S01]  /*7b80*/  FFMA R32, R32, UR15, -R22.reuse ;  /* 0x0000000f20207c23 */ /* 0x100fe20008000816 */
[----:B------:R-:W-:Y:S01]  /*7b90*/  F2FP.F16.F32.PACK_AB R27, R31, R30 ;  /* 0x0000001e1f1b723e */ /* 0x000fe200000000ff */
[----:B------:R-:W-:Y:S01]  /*7ba0*/  FFMA R33, R33, UR15, -R22 ;  /* 0x0000000f21217c23 */ /* 0x000fe20008000816 */
[----:B------:R-:W-:Y:S01]  /*7bb0*/  F2FP.F16.F32.PACK_AB R24, R28, R217 ;  /* 0x000000d91c18723e */ /* 0x000fe200000000ff */
[--C-:B------:R-:W-:Y:S01]  /*7bc0*/  FFMA R34, R34, UR15, -R4.reuse ;  /* 0x0000000f22227c23 */ /* 0x100fe20008000804 */
[----:B------:R-:W-:Y:S01]  /*7bd0*/  F2FP.F16.F32.PACK_AB R26, R216, R29 ;  /* 0x0000001dd81a723e */ /* 0x000fe200000000ff */
[--C-:B------:R-:W-:Y:S01]  /*7be0*/  FFMA R35, R35, UR15, -R4.reuse ;  /* 0x0000000f23237c23 */ /* 0x100fe20008000804 */
[----:B------:R-:W-:Y:S01]  /*7bf0*/  FSETP.GEU.AND P3, PT, R32, -126, PT ;  /* 0xc2fc00002000780b */ /* 0x000fe20003f6e000 */
[--C-:B------:R-:W-:Y:S01]  /*7c00*/  FFMA R219, R38, UR15, -R4.reuse ;  /* 0x0000000f26db7c23 */ /* 0x100fe20008000804 */
[----:B------:R-:W-:Y:S01]  /*7c10*/  WARPGROUP.ARRIVE ;  /* 0x00000000000079c5 */ /* 0x000fe20000000000 */
[----:B------:R-:W-:Y:S01]  /*7c20*/  FSETP.GEU.AND P6, PT, R33, -126, PT ;  /* 0xc2fc00002100780b */ /* 0x000fe20003fce000 */
[----:B------:R-:W-:Y:S01]  /*7c30*/  FFMA R220, R39, UR15, -R4 ;  /* 0x0000000f27dc7c23 */ /* 0x000fe20008000804 */
[----:B------:R-:W-:Y:S01]  /*7c40*/  FSETP.GEU.AND P5, PT, R34, -126, PT ;  /* 0xc2fc00002200780b */ /* 0x000fe20003fae000 */
[--C-:B------:R-:W-:Y:S01]  /*7c50*/  FFMA R40, R40, UR15, -R22.reuse ;  /* 0x0000000f28287c23 */ /* 0x100fe20008000816 */
[----:B------:R-:W-:Y:S01]  /*7c60*/  FSETP.GEU.AND P2, PT, R35, -126, PT ;  /* 0xc2fc00002300780b */ /* 0x000fe20003f4e000 */
[----:B------:R-:W-:Y:S01]  /*7c70*/  HGMMA.64x128x16.F32 R152, R24, gdesc[UR4].tnspB, R152, gsb0 ;  /* 0x41e0000418987df0 */ /* 0x000fe20008000898 */
[----:B------:R-:W-:Y:S01]  /*7c80*/  FFMA R41, R41, UR15, -R22 ;  /* 0x0000000f29297c23 */ /* 0x000fe20008000816 */
[--C-:B------:R-:W-:Y:S01]  /*7c90*/  FFMA R42, R42, UR15, -R4.reuse ;  /* 0x0000000f2a2a7c23 */ /* 0x100fe20008000804 */
[----:B------:R-:W-:Y:S01]  /*7ca0*/  FFMA R43, R43, UR15, -R4 ;  /* 0x0000000f2b2b7c23 */ /* 0x000fe20008000804 */
[--C-:B------:R-:W-:Y:S01]  /*7cb0*/  FFMA R48, R48, UR15, -R22.reuse ;  /* 0x0000000f30307c23 */ /* 0x100fe20008000816 */
[----:B------:R-:W-:Y:S01]  /*7cc0*/  @!P3 FMUL R32, R32, 0.5 ;  /* 0x3f0000002020b820 */ /* 0x000fe20000400000 */
[----:B------:R-:W-:Y:S01]  /*7cd0*/  FFMA R49, R49, UR15, -R22 ;  /* 0x0000000f31317c23 */ /* 0x000fe20008000816 */
[--C-:B------:R-:W-:Y:S01]  /*7ce0*/  FFMA R50, R50, UR15, -R4.reuse ;  /* 0x0000000f32327c23 */ /* 0x100fe20008000804 */
[----:B------:R-:W-:Y:S01]  /*7cf0*/  @!P6 FMUL R33, R33, 0.5 ;  /* 0x3f0000002121e820 */ /* 0x000fe20000400000 */
[----:B------:R-:W-:Y:S01]  /*7d00*/  FFMA R51, R51, UR15, -R4 ;  /* 0x0000000f33337c23 */ /* 0x000fe20008000804 */
[----:B------:R-:W-:Y:S01]  /*7d10*/  @!P5 FMUL R34, R34, 0.5 ;  /* 0x3f0000002222d820 */ /* 0x000fe20000400000 */
[----:B------:R-:W1:Y:S01]  /*7d20*/  MUFU.EX2 R32, R32 ;  /* 0x0000002000207308 */ /* 0x000e620000000800 */
[----:B------:R-:W-:Y:S01]  /*7d30*/  @!P2 FMUL R35, R35, 0.5 ;  /* 0x3f0000002323a820 */ /* 0x000fe20000400000 */
[--C-:B------:R-:W-:Y:S01]  /*7d40*/  FFMA R56, R56, UR15, -R22.reuse ;  /* 0x0000000f38387c23 */ /* 0x100fe20008000816 */
[----:B------:R-:W-:Y:S01]  /*7d50*/  FFMA R57, R57, UR15, -R22 ;  /* 0x0000000f39397c23 */ /* 0x000fe20008000816 */
[--C-:B------:R-:W-:Y:S01]  /*7d60*/  FFMA R58, R58, UR15, -R4.reuse ;  /* 0x0000000f3a3a7c23 */ /* 0x100fe20008000804 */
[----:B------:R-:W-:Y:S01]  /*7d70*/  FFMA R59, R59, UR15, -R4 ;  /* 0x0000000f3b3b7c23 */ /* 0x000fe20008000804 */
[----:B------:R-:W-:Y:S01]  /*7d80*/  FFMA R64, R64, UR15, -R22 ;  /* 0x0000000f40407c23 */ /* 0x000fe20008000816 */
[----:B------:R-:W-:Y:S01]  /*7d90*/  FFMA R71, R71, UR15, -R4 ;  /* 0x0000000f47477c23 */ /* 0x000fe20008000804 */
[----:B------:R-:W2:Y:S01]  /*7da0*/  MUFU.EX2 R33, R33 ;  /* 0x0000002100217308 */ /* 0x000ea20000000800 */
[----:B------:R-:W-:Y:S01]  /*7db0*/  FFMA R76, R76, UR15, -R22 ;  /* 0x0000000f4c4c7c23 */ /* 0x000fe20008000816 */
[--C-:B------:R-:W-:Y:S01]  /*7dc0*/  FFMA R79, R79, UR15, -R4.reuse ;  /* 0x0000000f4f4f7c23 */ /* 0x100fe20008000804 */
[----:B------:R-:W-:Y:S01]  /*7dd0*/  FFMA R87, R87, UR15, -R4 ;  /* 0x0000000f57577c23 */ /* 0x000fe20008000804 */
[----:B------:R-:W-:Y:S01]  /*7de0*/  FFMA R92, R92, UR15, -R22 ;  /* 0x0000000f5c5c7c23 */ /* 0x000fe20008000816 */
[--C-:B------:R-:W-:Y:S01]  /*7df0*/  FFMA R95, R95, UR15, -R4.reuse ;  /* 0x0000000f5f5f7c23 */ /* 0x100fe20008000804 */
[----:B------:R-:W-:Y:S01]  /*7e00*/  FFMA R103, R103, UR15, -R4 ;  /* 0x0000000f67677c23 */ /* 0x000fe20008000804 */
[----:B------:R-:W-:Y:S01]  /*7e10*/  FFMA R104, R104, UR15, -R22 ;  /* 0x0000000f68687c23 */ /* 0x000fe20008000816 */
[----:B------:R-:W3:Y:S01]  /*7e20*/  MUFU.EX2 R34, R34 ;  /* 0x0000002200227308 */ /* 0x000ee20000000800 */
[----:B-1----:R-:W-:Y:S01]  /*7e30*/  @!P3 FMUL R32, R32, R32 ;  /* 0x000000202020b220 */ /* 0x002fe20000400000 */
[--C-:B------:R-:W-:Y:S01]  /*7e40*/  FFMA R110, R110, UR15, -R4.reuse ;  /* 0x0000000f6e6e7c23 */ /* 0x100fe20008000804 */
[--C-:B------:R-:W-:Y:S01]  /*7e50*/  FFMA R111, R111, UR15, -R4.reuse ;  /* 0x0000000f6f6f7c23 */ /* 0x100fe20008000804 */
[--C-:B------:R-:W-:Y:S01]  /*7e60*/  FFMA R118, R118, UR15, -R4.reuse ;  /* 0x0000000f76767c23 */ /* 0x100fe20008000804 */
[--C-:B------:R-:W-:Y:S01]  /*7e70*/  FFMA R119, R119, UR15, -R4.reuse ;  /* 0x0000000f77777c23 */ /* 0x100fe20008000804 */
[--C-:B------:R-:W-:Y:S01]  /*7e80*/  FFMA R126, R126, UR15, -R4.reuse ;  /* 0x0000000f7e7e7c23 */ /* 0x100fe20008000804 */
[----:B------:R-:W-:Y:S01]  /*7e90*/  FFMA R127, R127, UR15, -R4 ;  /* 0x0000000f7f7f7c23 */ /* 0x000fe20008000804 */
[----:B------:R-:W1:Y:S01]  /*7ea0*/  MUFU.EX2 R35, R35 ;  /* 0x0000002300237308 */ /* 0x000e620000000800 */
[----:B--2---:R-:W-:Y:S01]  /*7eb0*/  @!P6 FMUL R33, R33, R33 ;  /* 0x000000212121e220 */ /* 0x004fe20000400000 */
[----:B------:R-:W-:Y:S01]  /*7ec0*/  FSETP.GEU.AND P6, PT, R219, -126, PT ;  /* 0xc2fc0000db00780b */ /* 0x000fe20003fce000 */
[----:B------:R-:W-:Y:S01]  /*7ed0*/  FFMA R132, R132, UR15, -R22 ;  /* 0x0000000f84847c23 */ /* 0x000fe20008000816 */
[----:B------:R-:W-:Y:S01]  /*7ee0*/  FFMA R12, R21, R12, R20 ;  /* 0x0000000c150c7223 */ /* 0x000fe20000000014 */
[----:B------:R-:W-:Y:S01]  /*7ef0*/  IADD3 R20, R218, 0x680, RZ ;  /* 0x00000680da147810 */ /* 0x000fe20007ffe0ff */
[----:B------:R-:W-:Y:S01]  /*7f00*/  FFMA R11, R18, R11, R217 ;  /* 0x0000000b120b7223 */ /* 0x000fe200000000d9 */
[----:B------:R-:W-:Y:S01]  /*7f10*/  MOV R21, 0x40000040 ;  /* 0x4000004000157802 */ /* 0x000fe20000000f00 */
[----:B------:R-:W-:Y:S01]  /*7f20*/  FADD R23, R12, R23 ;  /* 0x000000170c177221 */ /* 0x000fe20000000000 */
[----:B---3--:R-:W-:Y:S01]  /*7f30*/  @!P5 FMUL R34, R34, R34 ;  /* 0x000000222222d220 */ /* 0x008fe20000400000 */
[----:B------:R-:W-:Y:S01]  /*7f40*/  FSETP.GEU.AND P5, PT, R220, -126, PT ;  /* 0xc2fc0000dc00780b */ /* 0x000fe20003fae000 */
[----:B------:R-:W-:Y:S01]  /*7f50*/  FADD R28, R11, R28 ;  /* 0x0000001c0b1c7221 */ /* 0x000fe20000000000 */
[--C-:B------:R-:W-:Y:S01]  /*7f60*/  FFMA R11, R136, UR15, -R22.reuse ;  /* 0x0000000f880b7c23 */ /* 0x100fe20008000816 */
[----:B------:R-:W-:Y:S01]  /*7f70*/  FFMA R12, R137, UR15, -R22 ;  /* 0x0000000f890c7c23 */ /* 0x000fe20008000816 */
[----:B------:R-:W-:Y:S01]  /*7f80*/  FFMA R18, R138, UR15, -R4 ;  /* 0x0000000f8a127c23 */ /* 0x000fe20008000804 */
[----:B------:R-:W-:Y:S01]  /*7f90*/  @!P6 FMUL R219, R219, 0.5 ;  /* 0x3f000000dbdbe820 */ /* 0x000fe20000400000 */
[----:B------:R-:W-:Y:S01]  /*7fa0*/  FADD R30, R23, R30 ;  /* 0x0000001e171e7221 */ /* 0x000fe20000000000 */
[----:B-1----:R-:W-:Y:S01]  /*7fb0*/  @!P2 FMUL R35, R35, R35 ;  /* 0x000000232323a220 */ /* 0x002fe20000400000 */
[----:B------:R-:W-:Y:S01]  /*7fc0*/  FSETP.GEU.AND P2, PT, R43, -126, PT ;  /* 0xc2fc00002b00780b */ /* 0x000fe20003f4e000 */
[----:B------:R-:W-:Y:S01]  /*7fd0*/  FADD R29, R28, R29 ;  /* 0x0000001d1c1d7221 */ /* 0x000fe20000000000 */
[----:B------:R-:W-:Y:S01]  /*7fe0*/  FADD R31, R30, R31 ;  /* 0x0000001f1e1f7221 */ /* 0x000fe20000000000 */
[----:B------:R-:W-:Y:S01]  /*7ff0*/  FFMA R23, R139, UR15, -R4 ;  /* 0x0000000f8b177c23 */ /* 0x000fe20008000804 */
[----:B------:R-:W-:Y:S01]  /*8000*/  FFMA R28, R140, UR15, -R22 ;  /* 0x0000000f8c1c7c23 */ /* 0x000fe20008000816 */
[----:B------:R-:W-:Y:S01]  /*8010*/  @!P5 FMUL R220, R220, 0.5 ;  /* 0x3f000000dcdcd820 */ /* 0x000fe20000400000 */
[----:B------:R-:W-:Y:S01]  /*8020*/  FADD R29, R29, R216 ;  /* 0x000000d81d1d7221 */ /* 0x000fe20000000000 */
[----:B------:R-:W-:Y:S01]  /*8030*/  FFMA R30, R142, UR15, -R4 ;  /* 0x0000000f8e1e7c23 */ /* 0x000fe20008000804 */
[--C-:B------:R-:W-:Y:S01]  /*8040*/  FFMA R144, R144, UR15, -R22.reuse ;  /* 0x0000000f90907c23 */ /* 0x100fe20008000816 */
[----:B------:R-:W-:Y:S01]  /*8050*/  FFMA R145, R145, UR15, -R22 ;  /* 0x0000000f91917c23 */ /* 0x000fe20008000816 */
[--C-:B------:R-:W-:Y:S01]  /*8060*/  FFMA R146, R146, UR15, -R4.reuse ;  /* 0x0000000f92927c23 */ /* 0x100fe20008000804 */
[----:B------:R-:W-:Y:S01]  /*8070*/  FFMA R147, R147, UR15, -R4 ;  /* 0x0000000f93937c23 */ /* 0x000fe20008000804 */
[----:B------:R-:W-:Y:S01]  /*8080*/  FFMA R148, R148, UR15, -R22 ;  /* 0x0000000f94947c23 */ /* 0x000fe20008000816 */
[----:B------:R-:W-:Y:S01]  /*8090*/  @!P2 FMUL R43, R43, 0.5 ;  /* 0x3f0000002b2ba820 */ /* 0x000fe20000400000 */
[----:B------:R-:W-:Y:S01]  /*80a0*/  FFMA R150, R150, UR15, -R4 ;  /* 0x0000000f96967c23 */ /* 0x000fe20008000804 */
[----:B------:R-:W-:-:S04]  /*80b0*/  IADD3 R15, R15, 0x1, RZ ;  /* 0x000000010f0f7810 */ /* 0x000fc80007ffe0ff */
[----:B------:R-:W1:Y:S02]  /*80c0*/  MUFU.EX2 R43, R43 ;  /* 0x0000002b002b7308 */ /* 0x000e640000000800 */
[----:B-1----:R-:W-:Y:S01]  /*80d0*/  @!P2 FMUL R43, R43, R43 ;  /* 0x0000002b2b2ba220 */ /* 0x002fe20000400000 */
[----:B------:R-:W-:-:S13]  /*80e0*/  FSETP.GEU.AND P2, PT, R51, -126, PT ;  /* 0xc2fc00003300780b */ /* 0x000fda0003f4e000 */
[----:B------:R-:W-:-:S06]  /*80f0*/  @!P2 FMUL R51, R51, 0.5 ;  /* 0x3f0000003333a820 */ /* 0x000fcc0000400000 */
[----:B------:R-:W1:Y:S02]  /*8100*/  MUFU.EX2 R51, R51 ;  /* 0x0000003300337308 */ /* 0x000e640000000800 */
[----:B-1----:R-:W-:Y:S01]  /*8110*/  @!P2 FMUL R51, R51, R51 ;  /* 0x000000333333a220 */ /* 0x002fe20000400000 */
[----:B------:R-:W-:-:S13]  /*8120*/  FSETP.GEU.AND P2, PT, R59, -126, PT ;  /* 0xc2fc00003b00780b */ /* 0x000fda0003f4e000 */
[----:B------:R-:W-:Y:S01]  /*8130*/  @!P2 FMUL R59, R59, 0.5 ;  /* 0x3f0000003b3ba820 */ /* 0x000fe20000400000 */
[----:B------:R-:W-:Y:S02]  /*8140*/  WARPGROUP.DEPBAR.LE gsb0, 0x0 ;  /* 0x00008000000079c5 */ /* 0x000fe40000010000 */
[--C-:B------:R-:W-:Y:S01]  /*8150*/  FFMA R26, R36, UR15, -R22.reuse ;  /* 0x0000000f241a7c23 */ /* 0x100fe20008000816 */
[----:B------:R-:W-:Y:S01]  /*8160*/  FFMA R27, R37, UR15, -R22 ;  /* 0x0000000f251b7c23 */ /* 0x000fe20008000816 */
[----:B------:R1:W2:Y:S01]  /*8170*/  MUFU.EX2 R36, R220 ;  /* 0x000000dc00247308 */ /* 0x0002a20000000800 */
[----:B------:R-:W-:Y:S02]  /*8180*/  IADD3 R24, R218, 0x80, RZ ;  /* 0x00000080da187810 */ /* 0x000fe40007ffe0ff */
[----:B------:R-:W-:Y:S02]  /*8190*/  FSETP.GEU.AND P4, PT, R26, -126, PT ;  /* 0xc2fc00001a00780b */ /* 0x000fe40003f8e000 */
[----:B------:R-:W-:-:S02]  /*81a0*/  FSETP.GEU.AND P3, PT, R27, -126, PT ;  /* 0xc2fc00001b00780b */ /* 0x000fc40003f6e000 */
[----:B------:R-:W-:Y:S01]  /*81b0*/  MOV R25, 0x40000040 ;  /* 0x4000004000197802 */ /* 0x000fe20000000f00 */
[----:B------:R3:W4:Y:S01]  /*81c0*/  MUFU.EX2 R37, R219 ;  /* 0x000000db00257308 */ /* 0x0007220000000800 */
[----:B------:R-:W-:Y:S01]  /*81d0*/  R2UR UR6, R24 ;  /* 0x00000000180672ca */ /* 0x000fe200000e0000 */
[----:B-1----:R-:W-:Y:S01]  /*81e0*/  FFMA R220, R47, UR15, -R4 ;  /* 0x0000000f2fdc7c23 */ /* 0x002fe20008000804 */
[----:B------:R-:W-:Y:S02]  /*81f0*/  R2UR UR7, R25 ;  /* 0x00000000190772ca */ /* 0x000fe400000e0000 */
[----:B------:R-:W-:Y:S01]  /*8200*/  F2FP.F16.F32.PACK_AB R24, R33, R32 ;  /* 0x000000202118723e */ /* 0x000fe200000000ff */
[----:B------:R-:W-:Y:S01]  /*8210*/  FADD R32, R29, R32 ;  /* 0x000000201d207221 */ /* 0x000fe20000000000 */
[----:B------:R-:W-:Y:S01]  /*8220*/  F2FP.F16.F32.PACK_AB R25, R35, R34 ;  /* 0x000000222319723e */ /* 0x000fe200000000ff */
[----:B------:R-:W-:Y:S01]  /*8230*/  @!P4 FMUL R26, R26, 0.5 ;  /* 0x3f0000001a1ac820 */ /* 0x000fe20000400000 */
[----:B--2---:R-:W-:Y:S01]  /*8240*/  @!P5 FMUL R36, R36, R36 ;  /* 0x000000242424d220 */ /* 0x004fe20000400000 */
[----:B------:R-:W-:Y:S01]  /*8250*/  @!P3 FMUL R27, R27, 0.5 ;  /* 0x3f0000001b1bb820 */ /* 0x000fe20000400000 */
[----:B------:R-:W-:Y:S01]  /*8260*/  FSETP.GEU.AND P5, PT, R42, -126, PT ;  /* 0xc2fc00002a00780b */ /* 0x000fe20003fae000 */
[----:B------:R-:W1:Y:S01]  /*8270*/  MUFU.EX2 R39, R26 ;  /* 0x0000001a00277308 */ /* 0x000e620000000800 */
[----:B---3--:R-:W-:Y:S01]  /*8280*/  FFMA R219, R46, UR15, -R4 ;  /* 0x0000000f2edb7c23 */ /* 0x008fe20008000804 */
[----:B------:R-:W-:Y:S01]  /*8290*/  FADD R34, R31, R34 ;  /* 0x000000221f227221 */ /* 0x000fe20000000000 */
[----:B------:R-:W-:Y:S01]  /*82a0*/  FFMA R29, R141, UR15, -R22 ;  /* 0x0000000f8d1d7c23 */ /* 0x000fe20008000816 */
[----:B------:R-:W-:Y:S01]  /*82b0*/  FFMA R31, R143, UR15, -R4 ;  /* 0x0000000f8f1f7c23 */ /* 0x000fe20008000804 */
[----:B----4-:R-:W-:Y:S01]  /*82c0*/  @!P6 FMUL R37, R37, R37 ;  /* 0x000000252525e220 */ /* 0x010fe20000400000 */
[----:B------:R-:W-:Y:S01]  /*82d0*/  FSETP.GEU.AND P6, PT, R41, -126, PT ;  /* 0xc2fc00002900780b */ /* 0x000fe20003fce000 */
[----:B------:R-:W-:Y:S01]  /*82e0*/  FADD R32, R32, R33 ;  /* 0x0000002120207221 */ /* 0x000fe20000000000 */
[----:B------:R2:W3:Y:S01]  /*82f0*/  MUFU.EX2 R38, R27 ;  /* 0x0000001b00267308 */ /* 0x0004e20000000800 */
[----:B------:R-:W-:-:S03]  /*8300*/  FADD R34, R34, R35 ;  /* 0x0000002322227221 */ /* 0x000fc60000000000 */
[----:B------:R-:W-:-:S04]  /*8310*/  @!P5 FMUL R42, R42, 0.5 ;  /* 0x3f0000002a2ad820 */ /* 0x000fc80000400000 */
[----:B------:R-:W4:Y:S01]  /*8320*/  MUFU.EX2 R59, R59 ;  /* 0x0000003b003b7308 */ /* 0x000f220000000800 */
[----:B-1----:R-:W-:Y:S01]  /*8330*/  @!P4 FMUL R39, R39, R39 ;  /* 0x000000272727c220 */ /* 0x002fe20000400000 */
[----:B--2---:R-:W-:Y:S01]  /*8340*/  F2FP.F16.F32.PACK_AB R27, R36, R37 ;  /* 0x00000025241b723e */ /* 0x004fe200000000ff */
[----:B------:R-:W-:Y:S01]  /*8350*/  @!P6 FMUL R41, R41, 0.5 ;  /* 0x3f0000002929e820 */ /* 0x000fe20000400000 */
[----:B------:R-:W-:-:S04]  /*8360*/  FADD R37, R34, R37 ;  /* 0x0000002522257221 */ /* 0x000fc80000000000 */
[----:B------:R-:W1:Y:S01]  /*8370*/  MUFU.EX2 R42, R42 ;  /* 0x0000002a002a7308 */ /* 0x000e620000000800 */
[----:B---3--:R-:W-:Y:S01]  /*8380*/  @!P3 FMUL R38, R38, R38 ;  /* 0x000000262626b220 */ /* 0x008fe20000400000 */
[----:B------:R-:W-:Y:S01]  /*8390*/  FSETP.GEU.AND P3, PT, R40, -126, PT ;  /* 0xc2fc00002800780b */ /* 0x000fe20003f6e000 */
[----:B------:R-:W-:-:S03]  /*83a0*/  FADD R37, R37, R36 ;  /* 0x0000002425257221 */ /* 0x000fc60000000000 */
[----:B------:R-:W-:Y:S01]  /*83b0*/  F2FP.F16.F32.PACK_AB R26, R38, R39 ;  /* 0x00000027261a723e */ /* 0x000fe200000000ff */
[----:B------:R-:W-:Y:S01]  /*83c0*/  FADD R39, R32, R39 ;  /* 0x0000002720277221 */ /* 0x000fe20000000000 */
[----:B------:R-:W2:Y:S01]  /*83d0*/  MUFU.EX2 R41, R41 ;  /* 0x0000002900297308 */ /* 0x000ea20000000800 */
[----:B----4-:R-:W-:Y:S01]  /*83e0*/  @!P2 FMUL R59, R59, R59 ;  /* 0x0000003b3b3ba220 */ /* 0x010fe20000400000 */
[----:B------:R-:W-:Y:S01]  /*83f0*/  WARPGROUP.ARRIVE ;  /* 0x00000000000079c5 */ /* 0x000fe20000000000 */
[----:B------:R-:W-:-:S04]  /*8400*/  FADD R39, R39, R38 ;  /* 0x0000002627277221 */ /* 0x000fc80000000000 */
[----:B------:R-:W-:Y:S01]  /*8410*/  @!P3 FMUL R40, R40, 0.5 ;  /* 0x3f0000002828b820 */ /* 0x000fe20000400000 */
[----:B------:R-:W-:Y:S01]  /*8420*/  HGMMA.64x128x16.F32 R152, R24, gdesc[UR4].tnspB, R152, gsb0 ;  /* 0x41e0000418987df0 */ /* 0x000fe20008000898 */
[----:B-1----:R-:W-:Y:S01]  /*8430*/  @!P5 FMUL R42, R42, R42 ;  /* 0x0000002a2a2ad220 */ /* 0x002fe20000400000 */
[----:B------:R-:W-:-:S03]  /*8440*/  FSETP.GEU.AND P5, PT, R220, -126, PT ;  /* 0xc2fc0000dc00780b */ /* 0x000fc60003fae000 */
[----:B------:R-:W1:Y:S01]  /*8450*/  MUFU.EX2 R40, R40 ;  /* 0x0000002800287308 */ /* 0x000e620000000800 */
[----:B--2---:R-:W-:Y:S01]  /*8460*/  @!P6 FMUL R41, R41, R41 ;  /* 0x000000292929e220 */ /* 0x004fe20000400000 */
[----:B------:R-:W-:-:S08]  /*8470*/  FSETP.GEU.AND P6, PT, R219, -126, PT ;  /* 0xc2fc0000db00780b */ /* 0x000fd00003fce000 */
[----:B------:R-:W-:Y:S01]  /*8480*/  @!P5 FMUL R220, R220, 0.5 ;  /* 0x3f000000dcdcd820 */ /* 0x000fe20000400000 */
[----:B-1----:R-:W-:-:S04]  /*8490*/  @!P3 FMUL R40, R40, R40 ;  /* 0x000000282828b220 */ /* 0x002fc80000400000 */
        /* <DEDUP_REMOVED lines=23> */
[----:B------:R-:W-:Y:S01]  /*8610*/  FADD R40, R40, R41 ;  /* 0x0000002928287221 */ /* 0x000fe20000000000 */
[----:B----4-:R-:W-:Y:S01]  /*8620*/  @!P6 FMUL R45, R45, R45 ;  /* 0x0000002d2d2de220 */ /* 0x010fe20000400000 */
[----:B------:R-:W-:Y:S01]  /*8630*/  FSETP.GEU.AND P6, PT, R49, -126, PT ;  /* 0xc2fc00003100780b */ /* 0x000fe20003fce000 */
[----:B------:R-:W-:-:S02]  /*8640*/  FADD R42, R42, R43 ;  /* 0x0000002b2a2a7221 */ /* 0x000fc40000000000 */
[----:B------:R2:W3:Y:S04]  /*8650*/  MUFU.EX2 R46, R27 ;  /* 0x0000001b002e7308 */ /* 0x0004e80000000800 */
[----:B------:R-:W-:Y:S01]  /*8660*/  @!P5 FMUL R50, R50, 0.5 ;  /* 0x3f0000003232d820 */ /* 0x000fe20000400000 */
[----:B-1----:R-:W-:Y:S01]  /*8670*/  @!P4 FMUL R47, R47, R47 ;  /* 0x0000002f2f2fc220 */ /* 0x002fe20000400000 */
[----:B--2---:R-:W-:-:S04]  /*8680*/  F2FP.F16.F32.PACK_AB R27, R44, R45 ;  /* 0x0000002d2c1b723e */ /* 0x004fc800000000ff */
[----:B------:R-:W-:Y:S01]  /*8690*/  @!P6 FMUL R49, R49, 0.5 ;  /* 0x3f0000003131e820 */ /* 0x000fe20000400000 */
[----:B------:R-:W1:Y:S01]  /*86a0*/  MUFU.EX2 R50, R50 ;  /* 0x0000003200327308 */ /* 0x000e620000000800 */
[----:B------:R-:W-:Y:S01]  /*86b0*/  FADD R45, R42, R45 ;  /* 0x0000002d2a2d7221 */ /* 0x000fe20000000000 */
[----:B---3--:R-:W-:Y:S01]  /*86c0*/  @!P3 FMUL R46, R46, R46 ;  /* 0x0000002e2e2eb220 */ /* 0x008fe20000400000 */
[----:B------:R-:W-:Y:S02]  /*86d0*/  FSETP.GEU.AND P3, PT, R48, -126, PT ;  /* 0xc2fc00003000780b */ /* 0x000fe40003f6e000 */
[----:B------:R-:W-:-:S03]  /*86e0*/  FADD R45, R45, R44 ;  /* 0x0000002c2d2d7221 */ /* 0x000fc60000000000 */
[----:B------:R-:W2:Y:S01]  /*86f0*/  MUFU.EX2 R49, R49 ;  /* 0x0000003100317308 */ /* 0x000ea20000000800 */
[----:B------:R-:W-:Y:S01]  /*8700*/  F2FP.F16.F32.PACK_AB R26, R46, R47 ;  /* 0x0000002f2e1a723e */ /* 0x000fe200000000ff */
[----:B------:R-:W-:-:S03]  /*8710*/  FADD R47, R40, R47 ;  /* 0x0000002f282f7221 */ /* 0x000fc60000000000 */
[----:B------:R-:W-:Y:S01]  /*8720*/  WARPGROUP.ARRIVE ;  /* 0x00000000000079c5 */ /* 0x000fe20000000000 */
[----:B------:R-:W-:Y:S01]  /*8730*/  FADD R47, R47, R46 ;  /* 0x0000002e2f2f7221 */ /* 0x000fe20000000000 */
[----:B-1----:R-:W-:Y:S01]  /*8740*/  @!P5 FMUL R50, R50, R50 ;  /* 0x000000323232d220 */ /* 0x002fe20000400000 */
[----:B------:R-:W-:Y:S01]  /*8750*/  FSETP.GEU.AND P5, PT, R220, -126, PT ;  /* 0xc2fc0000dc00780b */ /* 0x000fe20003fae000 */
[----:B------:R-:W-:Y:S02]  /*8760*/  @!P3 FMUL R48, R48, 0.5 ;  /* 0x3f0000003030b820 */ /* 0x000fe40000400000 */
[----:B------:R-:W-:Y:S04]  /*8770*/  HGMMA.64x128x16.F32 R152, R24, gdesc[UR4].tnspB, R152, gsb0 ;  /* 0x41e0000418987df0 */ /* 0x000fe80008000898 */
[----:B------:R-:W1:Y:S01]  /*8780*/  MUFU.EX2 R48, R48 ;  /* 0x0000003000307308 */ /* 0x000e620000000800 */
[----:B--2---:R-:W-:Y:S01]  /*8790*/  @!P6 FMUL R49, R49, R49 ;  /* 0x000000313131e220 */ /* 0x004fe20000400000 */
[----:B------:R-:W-:-:S04]  /*87a0*/  FSETP.GEU.AND P6, PT, R219, -126, PT ;  /* 0xc2fc0000db00780b */ /* 0x000fc80003fce000 */
[----:B------:R-:W-:-:S09]  /*87b0*/  @!P5 FMUL R220, R220, 0.5 ;  /* 0x3f000000dcdcd820 */ /* 0x000fd20000400000 */
[----:B------:R-:W-:Y:S01]  /*87c0*/  @!P6 FMUL R219, R219, 0.5 ;  /* 0x3f000000dbdbe820 */ /* 0x000fe20000400000 */
[----:B-1----:R-:W-:Y:S01]  /*87d0*/  @!P3 FMUL R48, R48, R48 ;  /* 0x000000303030b220 */ /* 0x002fe20000400000 */
        /* <DEDUP_REMOVED lines=48> */
[----:B------:R-:W-:-:S04]  /*8ae0*/  @!P5 FMUL R220, R220, 0.5 ;  /* 0x3f000000dcdcd820 */ /* 0x000fc80000400000 */
[----:B------:R2:W3:Y:S05]  /*8af0*/  MUFU.EX2 R62, R220 ;  /* 0x000000dc003e7308 */ /* 0x0004ea0000000800 */
[----:B------:R-:W-:Y:S01]  /*8b00*/  @!P6 FMUL R219, R219, 0.5 ;  /* 0x3f000000dbdbe820 */ /* 0x000fe20000400000 */
[----:B-1----:R-:W-:Y:S01]  /*8b10*/  @!P3 FMUL R56, R56, R56 ;  /* 0x000000383838b220 */ /* 0x002fe20000400000 */
[----:B--2---:R-:W-:Y:S01]  /*8b20*/  FFMA R220, R86, UR15, -R4 ;  /* 0x0000000f56dc7c23 */ /* 0x004fe20008000804 */
[----:B---3--:R-:W-:Y:S01]  /*8b30*/  @!P5 FMUL R62, R62, R62 ;  /* 0x0000003e3e3ed220 */ /* 0x008fe20000400000 */
[----:B------:R-:W-:Y:S02]  /*8b40*/  WARPGROUP.DEPBAR.LE gsb0, 0x0 ;  /* 0x00008000000079c5 */ /* 0x000fe40000010000 */
[--C-:B------:R-:W-:Y:S01]  /*8b50*/  FFMA R26, R60, UR15, -R22.reuse ;  /* 0x0000000f3c1a7c23 */ /* 0x100fe20008000816 */
[----:B------:R-:W-:Y:S01]  /*8b60*/  FFMA R27, R61, UR15, -R22 ;  /* 0x0000000f3d1b7c23 */ /* 0x000fe20008000816 */
[----:B------:R-:W-:Y:S01]  /*8b70*/  IADD3 R24, R218, 0x200, RZ ;  /* 0x00000200da187810 */ /* 0x000fe20007ffe0ff */
[----:B------:R1:W2:Y:S01]  /*8b80*/  MUFU.EX2 R61, R219 ;  /* 0x000000db003d7308 */ /* 0x0002a20000000800 */
[----:B------:R-:W-:-:S02]  /*8b90*/  MOV R25, 0x40000040 ;  /* 0x4000004000197802 */ /* 0x000fc40000000f00 */
[----:B------:R-:W-:Y:S02]  /*8ba0*/  FSETP.GEU.AND P4, PT, R26, -126, PT ;  /* 0xc2fc00001a00780b */ /* 0x000fe40003f8e000 */
[----:B------:R-:W-:Y:S02]  /*8bb0*/  FSETP.GEU.AND P3, PT, R27, -126, PT ;  /* 0xc2fc00001b00780b */ /* 0x000fe40003f6e000 */
[----:B------:R-:W-:Y:S02]  /*8bc0*/  R2UR UR6, R24 ;  /* 0x00000000180672ca */ /* 0x000fe400000e0000 */
[----:B------:R-:W-:Y:S01]  /*8bd0*/  R2UR UR7, R25 ;  /* 0x00000000190772ca */ /* 0x000fe200000e0000 */
[----:B-1----:R-:W-:Y:S01]  /*8be0*/  FFMA R219, R66, UR15, -R4 ;  /* 0x0000000f42db7c23 */ /* 0x002fe20008000804 */
[----:B------:R-:W-:Y:S01]  /*8bf0*/  F2FP.F16.F32.PACK_AB R24, R57, R56 ;  /* 0x000000383918723e */ /* 0x000fe200000000ff */
[----:B------:R-:W-:Y:S01]  /*8c00*/  FADD R56, R55, R56 ;  /* 0x0000003837387221 */ /* 0x000fe20000000000 */
[----:B------:R-:W-:Y:S01]  /*8c10*/  F2FP.F16.F32.PACK_AB R25, R59, R58 ;  /* 0x0000003a3b19723e */ /* 0x000fe200000000ff */
[----:B------:R-:W-:Y:S01]  /*8c20*/  FADD R58, R53, R58 ;  /* 0x0000003a353a7221 */ /* 0x000fe20000000000 */
[----:B------:R-:W-:Y:S01]  /*8c30*/  FSETP.GEU.AND P5, PT, R219, -126, PT ;  /* 0xc2fc0000db00780b */ /* 0x000fe20003fae000 */
[----:B------:R-:W-:Y:S01]  /*8c40*/  @!P4 FMUL R26, R26, 0.5 ;  /* 0x3f0000001a1ac820 */ /* 0x000fe20000400000 */
[----:B--2---:R-:W-:Y:S01]  /*8c50*/  @!P6 FMUL R61, R61, R61 ;  /* 0x0000003d3d3de220 */ /* 0x004fe20000400000 */
[----:B------:R-:W-:Y:S01]  /*8c60*/  @!P3 FMUL R27, R27, 0.5 ;  /* 0x3f0000001b1bb820 */ /* 0x000fe20000400000 */
[----:B------:R-:W-:Y:S01]  /*8c70*/  FADD R56, R56, R57 ;  /* 0x0000003938387221 */ /* 0x000fe20000000000 */
[----:B------:R-:W1:Y:S01]  /*8c80*/  MUFU.EX2 R63, R26 ;  /* 0x0000001a003f7308 */ /* 0x000e620000000800 */
[----:B------:R-:W-:-:S07]  /*8c90*/  FADD R58, R58, R59 ;  /* 0x0000003b3a3a7221 */ /* 0x000fce0000000000 */
[----:B------:R2:W3:Y:S01]  /*8ca0*/  MUFU.EX2 R60, R27 ;  /* 0x0000001b003c7308 */ /* 0x0004e20000000800 */
[----:B------:R-:W-:-:S07]  /*8cb0*/  @!P5 FMUL R219, R219, 0.5 ;  /* 0x3f000000dbdbd820 */ /* 0x000fce0000400000 */
[----:B------:R-:W4:Y:S01]  /*8cc0*/  MUFU.EX2 R219, R219 ;  /* 0x000000db00db7308 */ /* 0x000f220000000800 */
[----:B-1----:R-:W-:Y:S01]  /*8cd0*/  @!P4 FMUL R63, R63, R63 ;  /* 0x0000003f3f3fc220 */ /* 0x002fe20000400000 */
[----:B--2---:R-:W-:Y:S01]  /*8ce0*/  F2FP.F16.F32.PACK_AB R27, R62, R61 ;  /* 0x0000003d3e1b723e */ /* 0x004fe200000000ff */
[----:B------:R-:W-:-:S04]  /*8cf0*/  FADD R61, R58, R61 ;  /* 0x0000003d3a3d7221 */ /* 0x000fc80000000000 */
[----:B------:R-:W-:Y:S01]  /*8d00*/  FADD R62, R61, R62 ;  /* 0x0000003e3d3e7221 */ /* 0x000fe20000000000 */
[----:B---3--:R-:W-:Y:S01]  /*8d10*/  @!P3 FMUL R60, R60, R60 ;  /* 0x0000003c3c3cb220 */ /* 0x008fe20000400000 */
[----:B------:R-:W-:-:S04]  /*8d20*/  FSETP.GEU.AND P3, PT, R64, -126, PT ;  /* 0xc2fc00004000780b */ /* 0x000fc80003f6e000 */
[----:B------:R-:W-:Y:S01]  /*8d30*/  F2FP.F16.F32.PACK_AB R26, R60, R63 ;  /* 0x0000003f3c1a723e */ /* 0x000fe200000000ff */
[----:B------:R-:W-:Y:S01]  /*8d40*/  FADD R63, R56, R63 ;  /* 0x0000003f383f7221 */ /* 0x000fe20000000000 */
[----:B----4-:R-:W-:Y:S02]  /*8d50*/  @!P5 FMUL R219, R219, R219 ;  /* 0x000000dbdbdbd220 */ /* 0x010fe40000400000 */
[----:B------:R-:W-:Y:S01]  /*8d60*/  WARPGROUP.ARRIVE ;  /* 0x00000000000079c5 */ /* 0x000fe20000000000 */
[----:B------:R-:W-:Y:S01]  /*8d70*/  FSETP.GEU.AND P5, PT, R71, -126, PT ;  /* 0xc2fc00004700780b */ /* 0x000fe20003fae000 */
[----:B------:R-:W-:-:S03]  /*8d80*/  FADD R60, R63, R60 ;  /* 0x0000003c3f3c7221 */ /* 0x000fc60000000000 */
[----:B------:R-:W-:Y:S01]  /*8d90*/  @!P3 FMUL R64, R64, 0.5 ;  /* 0x3f0000004040b820 */ /* 0x000fe20000400000 */
[----:B------:R-:W-:Y:S08]  /*8da0*/  HGMMA.64x128x16.F32 R152, R24, gdesc[UR4].tnspB, R152, gsb0 ;  /* 0x41e0000418987df0 */ /* 0x000ff00008000898 */
[----:B------:R-:W-:Y:S01]  /*8db0*/  @!P5 FMUL R71, R71, 0.5 ;  /* 0x3f0000004747d820 */ /* 0x000fe20000400000 */
[----:B------:R-:W-:-:S02]  /*8dc0*/  WARPGROUP.DEPBAR.LE gsb0, 0x0 ;  /* 0x00008000000079c5 */ /* 0x000fc40000010000 */
[----:B------:R-:W-:Y:S01]  /*8dd0*/  FFMA R24, R65, UR15, -R22 ;  /* 0x0000000f41187c23 */ /* 0x000fe20008000816 */
[----:B------:R-:W-:Y:S01]  /*8de0*/  FFMA R25, R67, UR15, -R4 ;  /* 0x0000000f43197c23 */ /* 0x000fe20008000804 */
[----:B------:R-:W1:Y:S01]  /*8df0*/  MUFU.EX2 R65, R64 ;  /* 0x0000004000417308 */ /* 0x000e620000000800 */
[--C-:B------:R-:W-:Y:S01]  /*8e00*/  FFMA R67, R68, UR15, -R22.reuse ;  /* 0x0000000f44437c23 */ /* 0x100fe20008000816 */
[----:B------:R-:W-:Y:S01]  /*8e10*/  FFMA R26, R69, UR15, -R22 ;  /* 0x0000000f451a7c23 */ /* 0x000fe20008000816 */
[----:B------:R-:W-:Y:S01]  /*8e20*/  FSETP.GEU.AND P6, PT, R24, -126, PT ;  /* 0xc2fc00001800780b */ /* 0x000fe20003fce000 */
[----:B------:R-:W-:Y:S01]  /*8e30*/  FFMA R27, R70, UR15, -R4 ;  /* 0x0000000f461b7c23 */ /* 0x000fe20008000804 */
[----:B------:R-:W-:Y:S02]  /*8e40*/  FSETP.GEU.AND P2, PT, R25, -126, PT ;  /* 0xc2fc00001900780b */ /* 0x000fe40003f4e000 */
[----:B------:R-:W-:Y:S01]  /*8e50*/  FSETP.GEU.AND P4, PT, R67, -126, PT ;  /* 0xc2fc00004300780b */ /* 0x000fe20003f8e000 */
[----:B------:R2:W3:Y:S08]  /*8e60*/  MUFU.EX2 R70, R71 ;  /* 0x0000004700467308 */ /* 0x0004f00000000800 */
[----:B------:R-:W-:Y:S01]  /*8e70*/  @!P6 FMUL R24, R24, 0.5 ;  /* 0x3f0000001818e820 */ /* 0x000fe20000400000 */
[----:B-1----:R-:W-:Y:S01]  /*8e80*/  @!P3 FMUL R65, R65, R65 ;  /* 0x000000414141b220 */ /* 0x002fe20000400000 */
[----:B------:R-:W-:Y:S01]  /*8e90*/  FSETP.GEU.AND P3, PT, R26, -126, PT ;  /* 0xc2fc00001a00780b */ /* 0x000fe20003f6e000 */
[----:B------:R-:W-:Y:S01]  /*8ea0*/  @!P2 FMUL R25, R25, 0.5 ;  /* 0x3f0000001919a820 */ /* 0x000fe20000400000 */
[----:B------:R1:W4:Y:S01]  /*8eb0*/  MUFU.EX2 R66, R24 ;  /* 0x0000001800427308 */ /* 0x0003220000000800 */
[----:B------:R-:W-:Y:S01]  /*8ec0*/  @!P4 FMUL R67, R67, 0.5 ;  /* 0x3f0000004343c820 */ /* 0x000fe20000400000 */
[--C-:B--2---:R-:W-:Y:S01]  /*8ed0*/  FFMA R71, R72, UR15, -R22.reuse ;  /* 0x0000000f48477c23 */ /* 0x104fe20008000816 */
[----:B------:R-:W-:Y:S01]  /*8ee0*/  FFMA R72, R73, UR15, -R22 ;  /* 0x0000000f49487c23 */ /* 0x000fe20008000816 */
[--C-:B------:R-:W-:Y:S01]  /*8ef0*/  FFMA R73, R74, UR15, -R4.reuse ;  /* 0x0000000f4a497c23 */ /* 0x100fe20008000804 */
[----:B---3--:R-:W-:Y:S01]  /*8f00*/  @!P5 FMUL R70, R70, R70 ;  /* 0x000000464646d220 */ /* 0x008fe20000400000 */
[----:B------:R-:W-:-:S02]  /*8f10*/  FFMA R74, R75, UR15, -R4 ;  /* 0x0000000f4b4a7c23 */ /* 0x000fc40008000804 */
[----:B------:R2:W3:Y:S01]  /*8f20*/  MUFU.EX2 R64, R25 ;  /* 0x0000001900407308 */ /* 0x0004e20000000800 */
[----:B-1----:R-:W-:Y:S02]  /*8f30*/  IADD3 R24, R218, 0x280, RZ ;  /* 0x00000280da187810 */ /* 0x002fe40007ffe0ff */
[----:B------:R-:W-:Y:S01]  /*8f40*/  @!P3 FMUL R26, R26, 0.5 ;  /* 0x3f0000001a1ab820 */ /* 0x000fe20000400000 */
[----:B------:R-:W-:Y:S02]  /*8f50*/  FSETP.GEU.AND P5, PT, R73, -126, PT ;  /* 0xc2fc00004900780b */ /* 0x000fe40003fae000 */
[----:B------:R-:W-:Y:S02]  /*8f60*/  R2UR UR6, R24 ;  /* 0x00000000180672ca */ /* 0x000fe400000e0000 */
[----:B------:R-:W1:Y:S01]  /*8f70*/  MUFU.EX2 R67, R67 ;  /* 0x0000004300437308 */ /* 0x000e620000000800 */
[----:B----4-:R-:W-:Y:S01]  /*8f80*/  @!P6 FMUL R66, R66, R66 ;  /* 0x000000424242e220 */ /* 0x010fe20000400000 */
[----:B------:R-:W-:-:S02]  /*8f90*/  FSETP.GEU.AND P6, PT, R27, -126, PT ;  /* 0xc2fc00001b00780b */ /* 0x000fc40003fce000 */
[----:B--2---:R-:W-:Y:S02]  /*8fa0*/  MOV R25, 0x40000040 ;  /* 0x4000004000197802 */ /* 0x004fe40000000f00 */
[----:B------:R-:W-:Y:S01]  /*8fb0*/  F2FP.F16.F32.PACK_AB R24, R66, R65 ;  /* 0x000000414218723e */ /* 0x000fe200000000ff */
[----:B------:R-:W-:Y:S01]  /*8fc0*/  FADD R65, R60, R65 ;  /* 0x000000413c417221 */ /* 0x000fe20000000000 */
[----:B------:R-:W2:Y:S01]  /*8fd0*/  MUFU.EX2 R68, R26 ;  /* 0x0000001a00447308 */ /* 0x000ea20000000800 */
[----:B---3--:R-:W-:Y:S01]  /*8fe0*/  @!P2 FMUL R64, R64, R64 ;  /* 0x000000404040a220 */ /* 0x008fe20000400000 */
[----:B------:R-:W-:Y:S01]  /*8ff0*/  R2UR UR7, R25 ;  /* 0x00000000190772ca */ /* 0x000fe200000e0000 */
[----:B------:R-:W-:Y:S01]  /*9000*/  @!P5 FMUL R73, R73, 0.5 ;  /* 0x3f0000004949d820 */ /* 0x000fe20000400000 */
[----:B------:R-:W-:Y:S01]  /*9010*/  FSETP.GEU.AND P2, PT, R74, -126, PT ;  /* 0xc2fc00004a00780b */ /* 0x000fe20003f4e000 */
[----:B------:R-:W-:Y:S01]  /*9020*/  FADD R66, R65, R66 ;  /* 0x0000004241427221 */ /* 0x000fe20000000000 */
[----:B------:R-:W-:Y:S01]  /*9030*/  F2FP.F16.F32.PACK_AB R25, R64, R219 ;  /* 0x000000db4019723e */ /* 0x000fe200000000ff */
[----:B------:R-:W-:Y:S01]  /*9040*/  @!P6 FMUL R27, R27, 0.5 ;  /* 0x3f0000001b1be820 */ /* 0x000fe20000400000 */
[----:B------:R-:W-:Y:S01]  /*9050*/  FADD R219, R62, R219 ;  /* 0x000000db3edb7221 */ /* 0x000fe20000000000 */
[----:B-1----:R-:W-:Y:S01]  /*9060*/  @!P4 FMUL R67, R67, R67 ;  /* 0x000000434343c220 */ /* 0x002fe20000400000 */
[----:B------:R-:W1:Y:S01]  /*9070*/  MUFU.EX2 R73, R73 ;  /* 0x0000004900497308 */ /* 0x000e620000000800 */
[----:B------:R-:W-:Y:S01]  /*9080*/  FSETP.GEU.AND P4, PT, R76, -126, PT ;  /* 0xc2fc00004c00780b */ /* 0x000fe20003f8e000 */
[----:B------:R-:W-:Y:S01]  /*9090*/  FADD R64, R219, R64 ;  /* 0x00000040db407221 */ /* 0x000fe20000000000 */
[----:B------:R-:W-:Y:S01]  /*90a0*/  MOV R219, 0x40000040 ;  /* 0x4000004000db7802 */ /* 0x000fe20000000f00 */
[----:B--2---:R-:W-:-:S04]  /*90b0*/  @!P3 FMUL R68, R68, R68 ;  /* 0x000000444444b220 */ /* 0x004fc80000400000 */
[----:B------:R-:W2:Y:S01]  /*90c0*/  MUFU.EX2 R69, R27 ;  /* 0x0000001b00457308 */ /* 0x000ea20000000800 */
[----:B------:R-:W-:Y:S01]  /*90d0*/  FSETP.GEU.AND P3, PT, R71, -126, PT ;  /* 0xc2fc00004700780b */ /* 0x000fe20003f6e000 */
[----:B------:R-:W-:Y:S01]  /*90e0*/  @!P2 FMUL R74, R74, 0.5 ;  /* 0x3f0000004a4aa820 */ /* 0x000fe20000400000 */
[----:B------:R-:W-:Y:S01]  /*90f0*/  F2FP.F16.F32.PACK_AB R26, R68, R67 ;  /* 0x00000043441a723e */ /* 0x000fe200000000ff */
[----:B------:R-:W-:Y:S02]  /*9100*/  FADD R67, R66, R67 ;  /* 0x0000004342437221 */ /* 0x000fe40000000000 */
[----:B------:R-:W-:Y:S02]  /*9110*/  @!P4 FMUL R76, R76, 0.5 ;  /* 0x3f0000004c4cc820 */ /* 0x000fe40000400000 */
[----:B------:R-:W3:Y:S01]  /*9120*/  MUFU.EX2 R74, R74 ;  /* 0x0000004a004a7308 */ /* 0x000ee20000000800 */
[----:B-1----:R-:W-:Y:S01]  /*9130*/  @!P5 FMUL R73, R73, R73 ;  /* 0x000000494949d220 */ /* 0x002fe20000400000 */
[----:B------:R-:W-:Y:S01]  /*9140*/  FSETP.GEU.AND P5, PT, R79, -126, PT ;  /* 0xc2fc00004f00780b */ /* 0x000fe20003fae000 */
[----:B------:R-:W-:-:S03]  /*9150*/  FADD R68, R67, R68 ;  /* 0x0000004443447221 */ /* 0x000fc60000000000 */
[----:B------:R-:W-:Y:S02]  /*9160*/  @!P3 FMUL R71, R71, 0.5 ;  /* 0x3f0000004747b820 */ /* 0x000fe40000400000 */
[----:B------:R-:W1:Y:S01]  /*9170*/  MUFU.EX2 R76, R76 ;  /* 0x0000004c004c7308 */ /* 0x000e620000000800 */
[----:B--2---:R-:W-:Y:S01]  /*9180*/  @!P6 FMUL R69, R69, R69 ;  /* 0x000000454545e220 */ /* 0x004fe20000400000 */
[----:B------:R-:W-:-:S04]  /*9190*/  FSETP.GEU.AND P6, PT, R72, -126, PT ;  /* 0xc2fc00004800780b */ /* 0x000fc80003fce000 */
[----:B------:R-:W-:Y:S01]  /*91a0*/  F2FP.F16.F32.PACK_AB R27, R70, R69 ;  /* 0x00000045461b723e */ /* 0x000fe200000000ff */
[----:B------:R-:W-:Y:S01]  /*91b0*/  @!P5 FMUL R79, R79, 0.5 ;  /* 0x3f0000004f4fd820 */ /* 0x000fe20000400000 */
[----:B------:R-:W2:Y:S01]  /*91c0*/  MUFU.EX2 R71, R71 ;  /* 0x0000004700477308 */ /* 0x000ea20000000800 */
[----:B---3--:R-:W-:Y:S01]  /*91d0*/  @!P2 FMUL R74, R74, R74 ;  /* 0x0000004a4a4aa220 */ /* 0x008fe20000400000 */
[----:B------:R-:W-:Y:S01]  /*91e0*/  WARPGROUP.ARRIVE ;  /* 0x00000000000079c5 */ /* 0x000fe20000000000 */
[----:B------:R-:W-:-:S04]  /*91f0*/  FADD R69, R64, R69 ;  /* 0x0000004540457221 */ /* 0x000fc80000000000 */
[----:B------:R-:W-:Y:S01]  /*9200*/  @!P6 FMUL R72, R72, 0.5 ;  /* 0x3f0000004848e820 */ /* 0x000fe20000400000 */
[----:B------:R-:W-:Y:S01]  /*9210*/  HGMMA.64x128x16.F32 R152, R24, gdesc[UR4].tnspB, R152, gsb0 ;  /* 0x41e0000418987df0 */ /* 0x000fe20008000898 */
[----:B-1----:R-:W-:Y:S01]  /*9220*/  @!P4 FMUL R76, R76, R76 ;  /* 0x0000004c4c4cc220 */ /* 0x002fe20000400000 */
[----:B------:R-:W-:-:S03]  /*9230*/  FADD R70, R69, R70 ;  /* 0x0000004645467221 */ /* 0x000fc60000000000 */
[----:B------:R-:W1:Y:S01]  /*9240*/  MUFU.EX2 R72, R72 ;  /* 0x0000004800487308 */ /* 0x000e620000000800 */
[----:B--2---:R-:W-:Y:S01]  /*9250*/  @!P3 FMUL R71, R71, R71 ;  /* 0x000000474747b220 */ /* 0x004fe20000400000 */
[----:B-1----:R-:W-:Y:S01]  /*9260*/  @!P6 FMUL R72, R72, R72 ;  /* 0x000000484848e220 */ /* 0x002fe20000400000 */
[----:B------:R-:W-:Y:S02]  /*9270*/  WARPGROUP.DEPBAR.LE gsb0, 0x0 ;  /* 0x00008000000079c5 */ /* 0x000fe40000010000 */
[----:B------:R-:W-:Y:S01]  /*9280*/  FFMA R26, R77, UR15, -R22 ;  /* 0x0000000f4d1a7c23 */ /* 0x000fe20008000816 */
[----:B------:R-:W-:Y:S01]  /*9290*/  FFMA R27, R78, UR15, -R4 ;  /* 0x0000000f4e1b7c23 */ /* 0x000fe20008000804 */
[----:B------:R-:W-:Y:S01]  /*92a0*/  IADD3 R24, R218, 0x300, RZ ;  /* 0x00000300da187810 */ /* 0x000fe20007ffe0ff */
[----:B------:R1:W2:Y:S01]  /*92b0*/  MUFU.EX2 R78, R79 ;  /* 0x0000004f004e7308 */ /* 0x0002a20000000800 */
[----:B------:R-:W-:Y:S02]  /*92c0*/  MOV R25, 0x40000040 ;  /* 0x4000004000197802 */ /* 0x000fe40000000f00 */
[----:B------:R-:W-:-:S02]  /*92d0*/  FSETP.GEU.AND P3, PT, R26, -126, PT ;  /* 0xc2fc00001a00780b */ /* 0x000fc40003f6e000 */
[----:B------:R-:W-:Y:S02]  /*92e0*/  FSETP.GEU.AND P6, PT, R27, -126, PT ;  /* 0xc2fc00001b00780b */ /* 0x000fe40003fce000 */
[----:B------:R-:W-:Y:S02]  /*92f0*/  R2UR UR6, R24 ;  /* 0x00000000180672ca */ /* 0x000fe400000e0000 */
[----:B------:R-:W-:Y:S01]  /*9300*/  R2UR UR7, R25 ;  /* 0x00000000190772ca */ /* 0x000fe200000e0000 */
[--C-:B-1----:R-:W-:Y:S01]  /*9310*/  FFMA R79, R80, UR15, -R22.reuse ;  /* 0x0000000f504f7c23 */ /* 0x102fe20008000816 */
[----:B------:R-:W-:Y:S01]  /*9320*/  F2FP.F16.F32.PACK_AB R24, R72, R71 ;  /* 0x000000474818723e */ /* 0x000fe200000000ff */
[----:B------:R-:W-:Y:S01]  /*9330*/  FFMA R80, R81, UR15, -R22 ;  /* 0x0000000f51507c23 */ /* 0x000fe20008000816 */
[----:B------:R-:W-:Y:S01]  /*9340*/  F2FP.F16.F32.PACK_AB R25, R74, R73 ;  /* 0x000000494a19723e */ /* 0x000fe200000000ff */
[--C-:B------:R-:W-:Y:S01]  /*9350*/  FFMA R81, R82, UR15, -R4.reuse ;  /* 0x0000000f52517c23 */ /* 0x100fe20008000804 */
[----:B------:R-:W-:Y:S01]  /*9360*/  FFMA R82, R83, UR15, -R4 ;  /* 0x0000000f53527c23 */ /* 0x000fe20008000804 */
[----:B------:R-:W-:Y:S01]  /*9370*/  @!P3 FMUL R26, R26, 0.5 ;  /* 0x3f0000001a1ab820 */ /* 0x000fe20000400000 */
[----:B--2---:R-:W-:Y:S01]  /*9380*/  @!P5 FMUL R78, R78, R78 ;  /* 0x0000004e4e4ed220 */ /* 0x004fe20000400000 */
[----:B------:R-:W-:Y:S01]  /*9390*/  @!P6 FMUL R27, R27, 0.5 ;  /* 0x3f0000001b1be820 */ /* 0x000fe20000400000 */
[----:B------:R-:W-:Y:S01]  /*93a0*/  FSETP.GEU.AND P5, PT, R81, -126, PT ;  /* 0xc2fc00005100780b */ /* 0x000fe20003fae000 */
[----:B------:R-:W1:Y:S01]  /*93b0*/  MUFU.EX2 R77, R26 ;  /* 0x0000001a004d7308 */ /* 0x000e620000000800 */
[----:B------:R-:W-:Y:S01]  /*93c0*/  FSETP.GEU.AND P2, PT, R82, -126, PT ;  /* 0xc2fc00005200780b */ /* 0x000fe20003f4e000 */
[----:B------:R-:W-:Y:S01]  /*93d0*/  FADD R71, R68, R71 ;  /* 0x0000004744477221 */ /* 0x000fe20000000000 */
[----:B------:R-:W-:-:S03]  /*93e0*/  FADD R73, R70, R73 ;  /* 0x0000004946497221 */ /* 0x000fc60000000000 */
[----:B------:R-:W-:Y:S01]  /*93f0*/  FADD R71, R71, R72 ;  /* 0x0000004847477221 */ /* 0x000fe20000000000 */
[----:B------:R-:W-:Y:S01]  /*9400*/  FADD R74, R73, R74 ;  /* 0x0000004a494a7221 */ /* 0x000fe20000000000 */
[----:B------:R-:W2:Y:S04]  /*9410*/  MUFU.EX2 R75, R27 ;  /* 0x0000001b004b7308 */ /* 0x000ea80000000800 */
[----:B------:R-:W-:Y:S02]  /*9420*/  @!P5 FMUL R81, R81, 0.5 ;  /* 0x3f0000005151d820 */ /* 0x000fe40000400000 */
[----:B------:R-:W-:Y:S01]  /*9430*/  @!P2 FMUL R82, R82, 0.5 ;  /* 0x3f0000005252a820 */ /* 0x000fe20000400000 */
[----:B-1----:R-:W-:Y:S01]  /*9440*/  @!P3 FMUL R77, R77, R77 ;  /* 0x0000004d4d4db220 */ /* 0x002fe20000400000 */
[----:B------:R-:W-:-:S02]  /*9450*/  FSETP.GEU.AND P3, PT, R79, -126, PT ;  /* 0xc2fc00004f00780b */ /* 0x000fc40003f6e000 */
[----:B------:R-:W1:Y:S02]  /*9460*/  MUFU.EX2 R81, R81 ;  /* 0x0000005100517308 */ /* 0x000e640000000800 */
[----:B------:R-:W-:Y:S01]  /*9470*/  F2FP.F16.F32.PACK_AB R26, R77, R76 ;  /* 0x0000004c4d1a723e */ /* 0x000fe200000000ff */
[----:B------:R-:W-:Y:S01]  /*9480*/  FADD R76, R71, R76 ;  /* 0x0000004c474c7221 */ /* 0x000fe20000000000 */
[----:B--2---:R-:W-:Y:S01]  /*9490*/  @!P6 FMUL R75, R75, R75 ;  /* 0x0000004b4b4be220 */ /* 0x004fe20000400000 */
[----:B------:R-:W-:-:S03]  /*94a0*/  FSETP.GEU.AND P6, PT, R80, -126, PT ;  /* 0xc2fc00005000780b */ /* 0x000fc60003fce000 */
[----:B------:R-:W2:Y:S01]  /*94b0*/  MUFU.EX2 R82, R82 ;  /* 0x0000005200527308 */ /* 0x000ea20000000800 */
[----:B------:R-:W-:Y:S01]  /*94c0*/  FADD R76, R76, R77 ;  /* 0x0000004d4c4c7221 */ /* 0x000fe20000000000 */
[----:B------:R-:W-:Y:S01]  /*94d0*/  F2FP.F16.F32.PACK_AB R27, R78, R75 ;  /* 0x0000004b4e1b723e */ /* 0x000fe200000000ff */
[----:B------:R-:W-:Y:S01]  /*94e0*/  @!P3 FMUL R79, R79, 0.5 ;  /* 0x3f0000004f4fb820 */ /* 0x000fe20000400000 */
[----:B------:R-:W-:Y:S02]  /*94f0*/  FADD R75, R74, R75 ;  /* 0x0000004b4a4b7221 */ /* 0x000fe40000000000 */
[----:B------:R-:W-:Y:S01]  /*9500*/  WARPGROUP.ARRIVE ;  /* 0x00000000000079c5 */ /* 0x000fe20000000000 */
[----:B-1----:R-:W-:Y:S02]  /*9510*/  @!P5 FMUL R81, R81, R81 ;  /* 0x000000515151d220 */ /* 0x002fe40000400000 */
[----:B------:R-:W1:Y:S01]  /*9520*/  MUFU.EX2 R79, R79 ;  /* 0x0000004f004f7308 */ /* 0x000e620000000800 */
[----:B------:R-:W-:Y:S01]  /*9530*/  FSETP.GEU.AND P5, PT, R87, -126, PT ;  /* 0xc2fc00005700780b */ /* 0x000fe20003fae000 */
[----:B------:R-:W-:Y:S01]  /*9540*/  @!P6 FMUL R80, R80, 0.5 ;  /* 0x3f0000005050e820 */ /* 0x000fe20000400000 */
[----:B------:R-:W-:Y:S01]  /*9550*/  HGMMA.64x128x16.F32 R152, R24, gdesc[UR4].tnspB, R152, gsb0 ;  /* 0x41e0000418987df0 */ /* 0x000fe20008000898 */
[----:B------:R-:W-:Y:S01]  /*9560*/  FADD R78, R75, R78 ;  /* 0x0000004e4b4e7221 */ /* 0x000fe20000000000 */
[----:B--2---:R-:W-:-:S03]  /*9570*/  @!P2 FMUL R82, R82, R82 ;  /* 0x000000525252a220 */ /* 0x004fc60000400000 */
[----:B------:R-:W2:Y:S06]  /*9580*/  MUFU.EX2 R80, R80 ;  /* 0x0000005000507308 */ /* 0x000eac0000000800 */
[----:B------:R-:W-:Y:S01]  /*9590*/  @!P5 FMUL R87, R87, 0.5 ;  /* 0x3f0000005757d820 */ /* 0x000fe20000400000 */
[----:B-1----:R-:W-:Y:S01]  /*95a0*/  @!P3 FMUL R79, R79, R79 ;  /* 0x0000004f4f4fb220 */ /* 0x002fe20000400000 */
[----:B--2---:R-:W-:Y:S01]  /*95b0*/  @!P6 FMUL R80, R80, R80 ;  /* 0x000000505050e220 */ /* 0x004fe20000400000 */
        /* <DEDUP_REMOVED lines=20> */
[--C-:B---3--:R-:W-:Y:S01]  /*9700*/  FFMA R87, R88, UR15, -R22.reuse ;  /* 0x0000000f58577c23 */ /* 0x108fe20008000816 */
[----:B------:R-:W1:Y:S01]  /*9710*/  MUFU.EX2 R86, R26 ;  /* 0x0000001a00567308 */ /* 0x000e620000000800 */
[----:B------:R-:W-:Y:S01]  /*9720*/  FFMA R88, R89, UR15, -R22 ;  /* 0x0000000f59587c23 */ /* 0x000fe20008000816 */
[--C-:B------:R-:W-:Y:S01]  /*9730*/  FFMA R89, R90, UR15, -R4.reuse ;  /* 0x0000000f5a597c23 */ /* 0x100fe20008000804 */
[----:B------:R-:W-:Y:S01]  /*9740*/  FFMA R90, R91, UR15, -R4 ;  /* 0x0000000f5b5a7c23 */ /* 0x000fe20008000804 */
[----:B------:R-:W-:Y:S01]  /*9750*/  FADD R81, R78, R81 ;  /* 0x000000514e517221 */ /* 0x000fe20000000000 */
[----:B----4-:R-:W-:Y:S01]  /*9760*/  @!P5 FMUL R85, R85, R85 ;  /* 0x000000555555d220 */ /* 0x010fe20000400000 */
[----:B------:R-:W-:Y:S01]  /*9770*/  FSETP.GEU.AND P6, PT, R88, -126, PT ;  /* 0xc2fc00005800780b */ /* 0x000fe20003fce000 */
[----:B------:R-:W-:Y:S01]  /*9780*/  FADD R79, R79, R80 ;  /* 0x000000504f4f7221 */ /* 0x000fe20000000000 */
[----:B------:R2:W3:Y:S01]  /*9790*/  MUFU.EX2 R83, R27 ;  /* 0x0000001b00537308 */ /* 0x0004e20000000800 */
[----:B------:R-:W-:Y:S01]  /*97a0*/  FSETP.GEU.AND P5, PT, R89, -126, PT ;  /* 0xc2fc00005900780b */ /* 0x000fe20003fae000 */
[----:B------:R-:W-:Y:S01]  /*97b0*/  FADD R81, R81, R82 ;  /* 0x0000005251517221 */ /* 0x000fe20000000000 */
[----:B------:R-:W-:Y:S01]  /*97c0*/  FSETP.GEU.AND P2, PT, R90, -126, PT ;  /* 0xc2fc00005a00780b */ /* 0x000fe20003f4e000 */
[----:B-1----:R-:W-:Y:S01]  /*97d0*/  @!P4 FMUL R86, R86, R86 ;  /* 0x000000565656c220 */ /* 0x002fe20000400000 */
[----:B--2---:R-:W-:-:S06]  /*97e0*/  F2FP.F16.F32.PACK_AB R27, R85, R84 ;  /* 0x00000054551b723e */ /* 0x004fcc00000000ff */
[----:B------:R-:W-:Y:S01]  /*97f0*/  @!P6 FMUL R88, R88, 0.5 ;  /* 0x3f0000005858e820 */ /* 0x000fe20000400000 */
[----:B------:R-:W-:Y:S01]  /*9800*/  FSETP.GEU.AND P4, PT, R92, -126, PT ;  /* 0xc2fc00005c00780b */ /* 0x000fe20003f8e000 */
[----:B------:R-:W-:Y:S01]  /*9810*/  FADD R84, R81, R84 ;  /* 0x0000005451547221 */ /* 0x000fe20000000000 */
[----:B------:R-:W-:Y:S02]  /*9820*/  @!P5 FMUL R89, R89, 0.5 ;  /* 0x3f0000005959d820 */ /* 0x000fe40000400000 */
[----:B------:R-:W-:Y:S01]  /*9830*/  @!P2 FMUL R90, R90, 0.5 ;  /* 0x3f0000005a5aa820 */ /* 0x000fe20000400000 */
[----:B---3--:R-:W-:Y:S01]  /*9840*/  @!P3 FMUL R83, R83, R83 ;  /* 0x000000535353b220 */ /* 0x008fe20000400000 */
[----:B------:R-:W-:Y:S01]  /*9850*/  FSETP.GEU.AND P3, PT, R87, -126, PT ;  /* 0xc2fc00005700780b */ /* 0x000fe20003f6e000 */
[----:B------:R-:W1:Y:S01]  /*9860*/  MUFU.EX2 R88, R88 ;  /* 0x0000005800587308 */ /* 0x000e620000000800 */
[----:B------:R-:W-:Y:S02]  /*9870*/  FADD R84, R84, R85 ;  /* 0x0000005554547221 */ /* 0x000fe40000000000 */
[----:B------:R-:W-:Y:S01]  /*9880*/  F2FP.F16.F32.PACK_AB R26, R83, R86 ;  /* 0x00000056531a723e */ /* 0x000fe200000000ff */
[----:B------:R-:W-:-:S02]  /*9890*/  FADD R86, R79, R86 ;  /* 0x000000564f567221 */ /* 0x000fc40000000000 */
[----:B------:R-:W-:Y:S01]  /*98a0*/  @!P4 FMUL R92, R92, 0.5 ;  /* 0x3f0000005c5cc820 */ /* 0x000fe20000400000 */
[----:B------:R-:W-:Y:S01]  /*98b0*/  WARPGROUP.ARRIVE ;  /* 0x00000000000079c5 */ /* 0x000fe20000000000 */
[----:B------:R-:W2:Y:S01]  /*98c0*/  MUFU.EX2 R89, R89 ;  /* 0x0000005900597308 */ /* 0x000ea20000000800 */
[----:B------:R-:W-:-:S03]  /*98d0*/  FADD R86, R86, R83 ;  /* 0x0000005356567221 */ /* 0x000fc60000000000 */
[----:B------:R-:W-:Y:S01]  /*98e0*/  @!P3 FMUL R87, R87, 0.5 ;  /* 0x3f0000005757b820 */ /* 0x000fe20000400000 */
[----:B------:R-:W-:Y:S03]  /*98f0*/  HGMMA.64x128x16.F32 R152, R24, gdesc[UR4].tnspB, R152, gsb0 ;  /* 0x41e0000418987df0 */ /* 0x000fe60008000898 */
[----:B------:R-:W3:Y:S01]  /*9900*/  MUFU.EX2 R90, R90 ;  /* 0x0000005a005a7308 */ /* 0x000ee20000000800 */
[----:B-1----:R-:W-:-:S07]  /*9910*/  @!P6 FMUL R88, R88, R88 ;  /* 0x000000585858e220 */ /* 0x002fce0000400000 */
[----:B------:R-:W1:Y:S01]  /*9920*/  MUFU.EX2 R87, R87 ;  /* 0x0000005700577308 */ /* 0x000e620000000800 */
[----:B--2---:R-:W-:Y:S01]  /*9930*/  @!P5 FMUL R89, R89, R89 ;  /* 0x000000595959d220 */ /* 0x004fe20000400000 */
[----:B------:R-:W-:-:S06]  /*9940*/  FSETP.GEU.AND P5, PT, R95, -126, PT ;  /* 0xc2fc00005f00780b */ /* 0x000fcc0003fae000 */
[----:B------:R-:W2:Y:S01]  /*9950*/  MUFU.EX2 R92, R92 ;  /* 0x0000005c005c7308 */ /* 0x000ea20000000800 */
[----:B---3--:R-:W-:-:S06]  /*9960*/  @!P2 FMUL R90, R90, R90 ;  /* 0x0000005a5a5aa220 */ /* 0x008fcc0000400000 */
[----:B------:R-:W-:Y:S01]  /*9970*/  @!P5 FMUL R95, R95, 0.5 ;  /* 0x3f0000005f5fd820 */ /* 0x000fe20000400000 */
[----:B-1----:R-:W-:-:S03]  /*9980*/  @!P3 FMUL R87, R87, R87 ;  /* 0x000000575757b220 */ /* 0x002fc60000400000 */
[----:B------:R1:W3:Y:S01]  /*9990*/  MUFU.EX2 R91, R95 ;  /* 0x0000005f005b7308 */ /* 0x0002e20000000800 */
[----:B--2---:R-:W-:Y:S01]  /*99a0*/  @!P4 FMUL R92, R92, R92 ;  /* 0x0000005c5c5cc220 */ /* 0x004fe20000400000 */
[--C-:B-1----:R-:W-:Y:S01]  /*99b0*/  FFMA R95, R96, UR15, -R22.reuse ;  /* 0x0000000f605f7c23 */ /* 0x102fe20008000816 */
[----:B------:R-:W-:Y:S01]  /*99c0*/  FFMA R96, R97, UR15, -R22 ;  /* 0x0000000f61607c23 */ /* 0x000fe20008000816 */
[--C-:B------:R-:W-:Y:S01]  /*99d0*/  FFMA R97, R98, UR15, -R4.reuse ;  /* 0x0000000f62617c23 */ /* 0x100fe20008000804 */
[----:B------:R-:W-:Y:S01]  /*99e0*/  FFMA R98, R99, UR15, -R4 ;  /* 0x0000000f63627c23 */ /* 0x000fe20008000804 */
[----:B---3--:R-:W-:-:S03]  /*99f0*/  @!P5 FMUL R91, R91, R91 ;  /* 0x0000005b5b5bd220 */ /* 0x008fc60000400000 */
[----:B------:R-:W-:Y:S02]  /*9a00*/  FSETP.GEU.AND P5, PT, R97, -126, PT ;  /* 0xc2fc00006100780b */ /* 0x000fe40003fae000 */
[----:B------:R-:W-:-:S11]  /*9a10*/  FSETP.GEU.AND P2, PT, R98, -126, PT ;  /* 0xc2fc00006200780b */ /* 0x000fd60003f4e000 */
[----:B------:R-:W-:Y:S02]  /*9a20*/  @!P5 FMUL R97, R97, 0.5 ;  /* 0x3f0000006161d820 */ /* 0x000fe40000400000 */
[----:B------:R-:W-:-:S04]  /*9a30*/  @!P2 FMUL R98, R98, 0.5 ;  /* 0x3f0000006262a820 */ /* 0x000fc80000400000 */
[----:B------:R-:W1:Y:S08]  /*9a40*/  MUFU.EX2 R97, R97 ;  /* 0x0000006100617308 */ /* 0x000e700000000800 */
[----:B------:R-:W2:Y:S01]  /*9a50*/  MUFU.EX2 R98, R98 ;  /* 0x0000006200627308 */ /* 0x000ea20000000800 */
[----:B-1----:R-:W-:Y:S01]  /*9a60*/  @!P5 FMUL R97, R97, R97 ;  /* 0x000000616161d220 */ /* 0x002fe20000400000 */
[----:B------:R-:W-:Y:S01]  /*9a70*/  FSETP.GEU.AND P5, PT, R103, -126, PT ;  /* 0xc2fc00006700780b */ /* 0x000fe20003fae000 */
[----:B--2---:R-:W-:-:S12]  /*9a80*/  @!P2 FMUL R98, R98, R98 ;  /* 0x000000626262a220 */ /* 0x004fd80000400000 */
[----:B------:R-:W-:-:S04]  /*9a90*/  @!P5 FMUL R103, R103, 0.5 ;  /* 0x3f0000006767d820 */ /* 0x000fc80000400000 */
[----:B------:R1:W2:Y:S02]  /*9aa0*/  MUFU.EX2 R102, R103 ;  /* 0x0000006700667308 */ /* 0x0002a40000000800 */
[----:B-1----:R-:W-:Y:S01]  /*9ab0*/  FFMA R103, R105, UR15, -R22 ;  /* 0x0000000f69677c23 */ /* 0x002fe20008000816 */
[----:B------:R-:W-:-:S05]  /*9ac0*/  FFMA R105, R107, UR15, -R4 ;  /* 0x0000000f6b697c23 */ /* 0x000fca0008000804 */
[----:B------:R-:W-:Y:S01]  /*9ad0*/  FSETP.GEU.AND P2, PT, R105, -126, PT ;  /* 0xc2fc00006900780b */ /* 0x000fe20003f4e000 */
[----:B--2---:R-:W-:-:S12]  /*9ae0*/  @!P5 FMUL R102, R102, R102 ;  /* 0x000000666666d220 */ /* 0x004fd80000400000 */
[----:B------:R-:W-:-:S06]  /*9af0*/  @!P2 FMUL R105, R105, 0.5 ;  /* 0x3f0000006969a820 */ /* 0x000fcc0000400000 */
[----:B------:R-:W1:Y:S01]  /*9b00*/  MUFU.EX2 R105, R105 ;  /* 0x0000006900697308 */ /* 0x000e620000000800 */
[----:B------:R-:W-:Y:S02]  /*9b10*/  WARPGROUP.DEPBAR.LE gsb0, 0x0 ;  /* 0x00008000000079c5 */ /* 0x000fe40000010000 */
[----:B------:R-:W-:Y:S01]  /*9b20*/  FFMA R26, R93, UR15, -R22 ;  /* 0x0000000f5d1a7c23 */ /* 0x000fe20008000816 */
[----:B------:R-:W-:Y:S01]  /*9b30*/  FFMA R27, R94, UR15, -R4 ;  /* 0x0000000f5e1b7c23 */ /* 0x000fe20008000804 */
[----:B------:R-:W-:Y:S02]  /*9b40*/  IADD3 R24, R218, 0x400, RZ ;  /* 0x00000400da187810 */ /* 0x000fe40007ffe0ff */
[----:B------:R-:W-:Y:S02]  /*9b50*/  MOV R25, 0x40000040 ;  /* 0x4000004000197802 */ /* 0x000fe40000000f00 */
[----:B------:R-:W-:Y:S02]  /*9b60*/  FSETP.GEU.AND P3, PT, R26, -126, PT ;  /* 0xc2fc00001a00780b */ /* 0x000fe40003f6e000 */
[----:B------:R-:W-:Y:S01]  /*9b70*/  FSETP.GEU.AND P6, PT, R27, -126, PT ;  /* 0xc2fc00001b00780b */ /* 0x000fe20003fce000 */
[----:B-1----:R-:W-:Y:S01]  /*9b80*/  @!P2 FMUL R105, R105, R105 ;  /* 0x000000696969a220 */ /* 0x002fe20000400000 */
[----:B------:R-:W-:-:S02]  /*9b90*/  R2UR UR6, R24 ;  /* 0x00000000180672ca */ /* 0x000fc400000e0000 */
[----:B------:R-:W-:Y:S02]  /*9ba0*/  R2UR UR7, R25 ;  /* 0x00000000190772ca */ /* 0x000fe400000e0000 */
[----:B------:R-:W-:Y:S01]  /*9bb0*/  F2FP.F16.F32.PACK_AB R24, R88, R87 ;  /* 0x000000575818723e */ /* 0x000fe200000000ff */
[----:B------:R-:W-:Y:S01]  /*9bc0*/  FADD R87, R86, R87 ;  /* 0x0000005756577221 */ /* 0x000fe20000000000 */
[----:B------:R-:W-:Y:S01]  /*9bd0*/  F2FP.F16.F32.PACK_AB R25, R90, R89 ;  /* 0x000000595a19723e */ /* 0x000fe200000000ff */
[----:B------:R-:W-:Y:S02]  /*9be0*/  FADD R89, R84, R89 ;  /* 0x0000005954597221 */ /* 0x000fe40000000000 */
[----:B------:R-:W-:Y:S01]  /*9bf0*/  @!P3 FMUL R26, R26, 0.5 ;  /* 0x3f0000001a1ab820 */ /* 0x000fe20000400000 */
[----:B------:R-:W-:Y:S01]  /*9c00*/  FADD R87, R87, R88 ;  /* 0x0000005857577221 */ /* 0x000fe20000000000 */
[----:B------:R-:W-:Y:S01]  /*9c10*/  @!P6 FMUL R27, R27, 0.5 ;  /* 0x3f0000001b1be820 */ /* 0x000fe20000400000 */
[----:B------:R-:W-:Y:S01]  /*9c20*/  FADD R89, R89, R90 ;  /* 0x0000005a59597221 */ /* 0x000fe20000000000 */
[----:B------:R-:W1:Y:S08]  /*9c30*/  MUFU.EX2 R93, R26 ;  /* 0x0000001a005d7308 */ /* 0x000e700000000800 */
[----:B------:R-:W2:Y:S01]  /*9c40*/  MUFU.EX2 R94, R27 ;  /* 0x0000001b005e7308 */ /* 0x000ea20000000800 */
[----:B-1----:R-:W-:Y:S01]  /*9c50*/  @!P3 FMUL R93, R93, R93 ;  /* 0x0000005d5d5db220 */ /* 0x002fe20000400000 */
[----:B------:R-:W-:-:S04]  /*9c60*/  FSETP.GEU.AND P3, PT, R95, -126, PT ;  /* 0xc2fc00005f00780b */ /* 0x000fc80003f6e000 */
[----:B------:R-:W-:Y:S01]  /*9c70*/  F2FP.F16.F32.PACK_AB R26, R93, R92 ;  /* 0x0000005c5d1a723e */ /* 0x000fe200000000ff */
[----:B------:R-:W-:Y:S01]  /*9c80*/  FADD R92, R87, R92 ;  /* 0x0000005c575c7221 */ /* 0x000fe20000000000 */
[----:B--2---:R-:W-:Y:S01]  /*9c90*/  @!P6 FMUL R94, R94, R94 ;  /* 0x0000005e5e5ee220 */ /* 0x004fe20000400000 */
[----:B------:R-:W-:Y:S02]  /*9ca0*/  FSETP.GEU.AND P6, PT, R96, -126, PT ;  /* 0xc2fc00006000780b */ /* 0x000fe40003fce000 */
[----:B------:R-:W-:Y:S02]  /*9cb0*/  FADD R92, R92, R93 ;  /* 0x0000005d5c5c7221 */ /* 0x000fe40000000000 */
[----:B------:R-:W-:Y:S02]  /*9cc0*/  F2FP.F16.F32.PACK_AB R27, R91, R94 ;  /* 0x0000005e5b1b723e */ /* 0x000fe400000000ff */
[----:B------:R-:W-:Y:S01]  /*9cd0*/  @!P3 FMUL R95, R95, 0.5 ;  /* 0x3f0000005f5fb820 */ /* 0x000fe20000400000 */
[----:B------:R-:W-:Y:S01]  /*9ce0*/  FADD R94, R89, R94 ;  /* 0x0000005e595e7221 */ /* 0x000fe20000000000 */
[----:B------:R-:W-:-:S03]  /*9cf0*/  WARPGROUP.ARRIVE ;  /* 0x00000000000079c5 */ /* 0x000fc60000000000 */
[----:B------:R-:W-:Y:S01]  /*9d00*/  FADD R94, R94, R91 ;  /* 0x0000005b5e5e7221 */ /* 0x000fe20000000000 */
[----:B------:R-:W1:Y:S01]  /*9d10*/  MUFU.EX2 R95, R95 ;  /* 0x0000005f005f7308 */ /* 0x000e620000000800 */
[----:B------:R-:W-:Y:S01]  /*9d20*/  @!P6 FMUL R96, R96, 0.5 ;  /* 0x3f0000006060e820 */ /* 0x000fe20000400000 */
[----:B------:R-:W-:Y:S06]  /*9d30*/  HGMMA.64x128x16.F32 R152, R24, gdesc[UR4].tnspB, R152, gsb0 ;  /* 0x41e0000418987df0 */ /* 0x000fec0008000898 */
[----:B------:R-:W2:Y:S01]  /*9d40*/  MUFU.EX2 R96, R96 ;  /* 0x0000006000607308 */ /* 0x000ea20000000800 */
[----:B-1----:R-:W-:Y:S01]  /*9d50*/  @!P3 FMUL R95, R95, R95 ;  /* 0x0000005f5f5fb220 */ /* 0x002fe20000400000 */
[----:B--2---:R-:W-:Y:S01]  /*9d60*/  @!P6 FMUL R96, R96, R96 ;  /* 0x000000606060e220 */ /* 0x004fe20000400000 */
[----:B------:R-:W-:-:S13]  /*9d70*/  FSETP.GEU.AND P6, PT, R220, -126, PT ;  /* 0xc2fc0000dc00780b */ /* 0x000fda0003fce000 */
[----:B------:R-:W-:-:S04]  /*9d80*/  @!P6 FMUL R220, R220, 0.5 ;  /* 0x3f000000dcdce820 */ /* 0x000fc80000400000 */
[----:B------:R1:W2:Y:S02]  /*9d90*/  MUFU.EX2 R99, R220 ;  /* 0x000000dc00637308 */ /* 0x0002a40000000800 */
[----:B-1----:R-:W-:Y:S01]  /*9da0*/  FFMA R220, R106, UR15, -R4 ;  /* 0x0000000f6adc7c23 */ /* 0x002fe20008000804 */
[----:B------:R-:W-:-:S04]  /*9db0*/  FFMA R106, R108, UR15, -R22 ;  /* 0x0000000f6c6a7c23 */ /* 0x000fc80008000816 */
[----:B------:R-:W-:Y:S01]  /*9dc0*/  FSETP.GEU.AND P5, PT, R220, -126, PT ;  /* 0xc2fc0000dc00780b */ /* 0x000fe20003fae000 */
[----:B--2---:R-:W-:Y:S01]  /*9dd0*/  @!P6 FMUL R99, R99, R99 ;  /* 0x000000636363e220 */ /* 0x004fe20000400000 */
[----:B------:R-:W-:-:S11]  /*9de0*/  FSETP.GEU.AND P6, PT, R103, -126, PT ;  /* 0xc2fc00006700780b */ /* 0x000fd60003fce000 */
[----:B------:R-:W-:Y:S02]  /*9df0*/  @!P5 FMUL R220, R220, 0.5 ;  /* 0x3f000000dcdcd820 */ /* 0x000fe40000400000 */
[----:B------:R-:W-:-:S04]  /*9e00*/  @!P6 FMUL R103, R103, 0.5 ;  /* 0x3f0000006767e820 */ /* 0x000fc80000400000 */
[----:B------:R-:W1:Y:S08]  /*9e10*/  MUFU.EX2 R220, R220 ;  /* 0x000000dc00dc7308 */ /* 0x000e700000000800 */
[----:B------:R-:W2:Y:S01]  /*9e20*/  MUFU.EX2 R103, R103 ;  /* 0x0000006700677308 */ /* 0x000ea20000000800 */
[----:B-1----:R-:W-:Y:S01]  /*9e30*/  @!P5 FMUL R220, R220, R220 ;  /* 0x000000dcdcdcd220 */ /* 0x002fe20000400000 */
[----:B------:R-:W-:Y:S01]  /*9e40*/  FSETP.GEU.AND P5, PT, R111, -126, PT ;  /* 0xc2fc00006f00780b */ /* 0x000fe20003fae000 */
[----:B--2---:R-:W-:Y:S01]  /*9e50*/  @!P6 FMUL R103, R103, R103 ;  /* 0x000000676767e220 */ /* 0x004fe20000400000 */
[----:B------:R-:W-:-:S11]  /*9e60*/  FSETP.GEU.AND P6, PT, R110, -126, PT ;  /* 0xc2fc00006e00780b */ /* 0x000fd60003fce000 */
[----:B------:R-:W-:-:S04]  /*9e70*/  @!P5 FMUL R111, R111, 0.5 ;  /* 0x3f0000006f6fd820 */ /* 0x000fc80000400000 */
[----:B------:R1:W2:Y:S01]  /*9e80*/  MUFU.EX2 R108, R111 ;  /* 0x0000006f006c7308 */ /* 0x0002a20000000800 */
[----:B------:R-:W-:-:S07]  /*9e90*/  @!P6 FMUL R110, R110, 0.5 ;  /* 0x3f0000006e6ee820 */ /* 0x000fce0000400000 */
[----:B------:R3:W4:Y:S01]  /*9ea0*/  MUFU.EX2 R107, R110 ;  /* 0x0000006e006b7308 */ /* 0x0007220000000800 */
[----:B-1----:R-:W-:Y:S01]  /*9eb0*/  FFMA R111, R113, UR15, -R22 ;  /* 0x0000000f716f7c23 */ /* 0x002fe20008000816 */
[----:B------:R-:W-:-:S05]  /*9ec0*/  FFMA R113, R115, UR15, -R4 ;  /* 0x0000000f73717c23 */ /* 0x000fca0008000804 */
[----:B------:R-:W-:Y:S01]  /*9ed0*/  FSETP.GEU.AND P2, PT, R113, -126, PT ;  /* 0xc2fc00007100780b */ /* 0x000fe20003f4e000 */
[----:B--2---:R-:W-:Y:S01]  /*9ee0*/  @!P5 FMUL R108, R108, R108 ;  /* 0x0000006c6c6cd220 */ /* 0x004fe20000400000 */
[----:B---3--:R-:W-:Y:S01]  /*9ef0*/  FFMA R110, R112, UR15, -R22 ;  /* 0x0000000f706e7c23 */ /* 0x008fe20008000816 */
[----:B------:R-:W-:Y:S01]  /*9f00*/  FFMA R112, R114, UR15, -R4 ;  /* 0x0000000f72707c23 */ /* 0x000fe20008000804 */
[----:B------:R-:W-:-:S04]  /*9f10*/  FFMA R114, R116, UR15, -R22 ;  /* 0x0000000f74727c23 */ /* 0x000fc80008000816 */
[----:B------:R-:W-:Y:S01]  /*9f20*/  FSETP.GEU.AND P5, PT, R112, -126, PT ;  /* 0xc2fc00007000780b */ /* 0x000fe20003fae000 */
[----:B----4-:R-:W-:Y:S01]  /*9f30*/  @!P6 FMUL R107, R107, R107 ;  /* 0x0000006b6b6be220 */ /* 0x010fe20000400000 */
[----:B------:R-:W-:-:S03]  /*9f40*/  FSETP.GEU.AND P6, PT, R111, -126, PT ;  /* 0xc2fc00006f00780b */ /* 0x000fc60003fce000 */
[----:B------:R-:W-:Y:S01]  /*9f50*/  @!P2 FMUL R113, R113, 0.5 ;  /* 0x3f0000007171a820 */ /* 0x000fe20000400000 */
[----:B------:R-:W-:Y:S02]  /*9f60*/  WARPGROUP.DEPBAR.LE gsb0, 0x0 ;  /* 0x00008000000079c5 */ /* 0x000fe40000010000 */
[--C-:B------:R-:W-:Y:S01]  /*9f70*/  FFMA R26, R100, UR15, -R22.reuse ;  /* 0x0000000f641a7c23 */ /* 0x100fe20008000816 */
[----:B------:R-:W-:Y:S01]  /*9f80*/  FFMA R27, R101, UR15, -R22 ;  /* 0x0000000f651b7c23 */ /* 0x000fe20008000816 */
[----:B------:R-:W-:-:S05]  /*9f90*/  IADD3 R24, R218, 0x480, RZ ;  /* 0x00000480da187810 */ /* 0x000fca0007ffe0ff */
[----:B------:R-:W-:Y:S01]  /*9fa0*/  @!P6 FMUL R111, R111, 0.5 ;  /* 0x3f0000006f6fe820 */ /* 0x000fe20000400000 */
[----:B------:R-:W-:Y:S01]  /*9fb0*/  MOV R25, 0x40000040 ;  /* 0x4000004000197802 */ /* 0x000fe20000000f00 */
[----:B------:R-:W-:Y:S01]  /*9fc0*/  @!P5 FMUL R112, R112, 0.5 ;  /* 0x3f0000007070d820 */ /* 0x000fe20000400000 */
[----:B------:R-:W-:Y:S01]  /*9fd0*/  FSETP.GEU.AND P4, PT, R26, -126, PT ;  /* 0xc2fc00001a00780b */ /* 0x000fe20003f8e000 */
[----:B------:R-:W1:Y:S01]  /*9fe0*/  MUFU.EX2 R113, R113 ;  /* 0x0000007100717308 */ /* 0x000e620000000800 */
[----:B------:R-:W-:Y:S02]  /*9ff0*/  FSETP.GEU.AND P3, PT, R27, -126, PT ;  /* 0xc2fc00001b00780b */ /* 0x000fe40003f6e000 */
[----:B------:R-:W-:Y:S02]  /*a000*/  R2UR UR6, R24 ;  /* 0x00000000180672ca */ /* 0x000fe400000e0000 */
[----:B------:R-:W-:Y:S02]  /*a010*/  R2UR UR7, R25 ;  /* 0x00000000190772ca */ /* 0x000fe400000e0000 */
[----:B------:R-:W-:Y:S01]  /*a020*/  F2FP.F16.F32.PACK_AB R24, R96, R95 ;  /* 0x0000005f6018723e */ /* 0x000fe200000000ff */
[----:B------:R-:W2:Y:S01]  /*a030*/  MUFU.EX2 R111, R111 ;  /* 0x0000006f006f7308 */ /* 0x000ea20000000800 */
[----:B------:R-:W-:Y:S01]  /*a040*/  F2FP.F16.F32.PACK_AB R25, R98, R97 ;  /* 0x000000616219723e */ /* 0x000fe200000000ff */
[----:B------:R-:W-:Y:S01]  /*a050*/  FADD R95, R92, R95 ;  /* 0x0000005f5c5f7221 */ /* 0x000fe20000000000 */
[----:B------:R-:W-:Y:S01]  /*a060*/  FADD R97, R94, R97 ;  /* 0x000000615e617221 */ /* 0x000fe20000000000 */
[----:B------:R-:W-:-:S02]  /*a070*/  @!P4 FMUL R26, R26, 0.5 ;  /* 0x3f0000001a1ac820 */ /* 0x000fc40000400000 */
[----:B------:R-:W-:Y:S01]  /*a080*/  @!P3 FMUL R27, R27, 0.5 ;  /* 0x3f0000001b1bb820 */ /* 0x000fe20000400000 */
[----:B------:R-:W-:Y:S01]  /*a090*/  FADD R96, R95, R96 ;  /* 0x000000605f607221 */ /* 0x000fe20000000000 */
[----:B------:R-:W3:Y:S01]  /*a0a0*/  MUFU.EX2 R101, R26 ;  /* 0x0000001a00657308 */ /* 0x000ee20000000800 */
[----:B-1----:R-:W-:Y:S01]  /*a0b0*/  @!P2 FMUL R113, R113, R113 ;  /* 0x000000717171a220 */ /* 0x002fe20000400000 */
[----:B------:R-:W-:-:S06]  /*a0c0*/  FADD R98, R97, R98 ;  /* 0x0000006261627221 */ /* 0x000fcc0000000000 */
[----:B------:R1:W4:Y:S01]  /*a0d0*/  MUFU.EX2 R100, R27 ;  /* 0x0000001b00647308 */ /* 0x0003220000000800 */
[----:B--2---:R-:W-:Y:S01]  /*a0e0*/  @!P6 FMUL R111, R111, R111 ;  /* 0x0000006f6f6fe220 */ /* 0x004fe20000400000 */
[----:B------:R-:W-:-:S06]  /*a0f0*/  FSETP.GEU.AND P6, PT, R118, -126, PT ;  /* 0xc2fc00007600780b */ /* 0x000fcc0003fce000 */
[----:B------:R-:W2:Y:S01]  /*a100*/  MUFU.EX2 R112, R112 ;  /* 0x0000007000707308 */ /* 0x000ea20000000800 */
[----:B---3--:R-:W-:Y:S01]  /*a110*/  @!P4 FMUL R101, R101, R101 ;  /* 0x000000656565c220 */ /* 0x008fe20000400000 */
[----:B-1----:R-:W-:Y:S01]  /*a120*/  F2FP.F16.F32.PACK_AB R27, R102, R99 ;  /* 0x00000063661b723e */ /* 0x002fe200000000ff */
[----:B------:R-:W-:Y:S01]  /*a130*/  FADD R99, R98, R99 ;  /* 0x0000006362637221 */ /* 0x000fe20000000000 */
[----:B------:R-:W-:-:S03]  /*a140*/  FSETP.GEU.AND P4, PT, R106, -126, PT ;  /* 0xc2fc00006a00780b */ /* 0x000fc60003f8e000 */
[----:B------:R-:W-:Y:S01]  /*a150*/  @!P6 FMUL R118, R118, 0.5 ;  /* 0x3f0000007676e820 */ /* 0x000fe20000400000 */
[----:B------:R-:W-:Y:S01]  /*a160*/  FADD R99, R99, R102 ;  /* 0x0000006663637221 */ /* 0x000fe20000000000 */
[----:B----4-:R-:W-:Y:S01]  /*a170*/  @!P3 FMUL R100, R100, R100 ;  /* 0x000000646464b220 */ /* 0x010fe20000400000 */
[----:B------:R-:W-:Y:S01]  /*a180*/  FSETP.GEU.AND P3, PT, R104, -126, PT ;  /* 0xc2fc00006800780b */ /* 0x000fe20003f6e000 */
[----:B------:R1:W3:Y:S03]  /*a190*/  MUFU.EX2 R115, R118 ;  /* 0x0000007600737308 */ /* 0x0002e60000000800 */
[----:B------:R-:W-:Y:S01]  /*a1a0*/  F2FP.F16.F32.PACK_AB R26, R100, R101 ;  /* 0x00000065641a723e */ /* 0x000fe200000000ff */
[----:B------:R-:W-:Y:S02]  /*a1b0*/  FADD R101, R96, R101 ;  /* 0x0000006560657221 */ /* 0x000fe40000000000 */
[----:B------:R-:W-:Y:S01]  /*a1c0*/  @!P4 FMUL R106, R106, 0.5 ;  /* 0x3f0000006a6ac820 */ /* 0x000fe20000400000 */
[----:B------:R-:W-:Y:S01]  /*a1d0*/  WARPGROUP.ARRIVE ;  /* 0x00000000000079c5 */ /* 0x000fe20000000000 */
[----:B--2---:R-:W-:Y:S01]  /*a1e0*/  @!P5 FMUL R112, R112, R112 ;  /* 0x000000707070d220 */ /* 0x004fe20000400000 */
[----:B------:R-:W-:Y:S01]  /*a1f0*/  FSETP.GEU.AND P5, PT, R119, -126, PT ;  /* 0xc2fc00007700780b */ /* 0x000fe20003fae000 */
[----:B-1----:R-:W-:Y:S01]  /*a200*/  FFMA R118, R120, UR15, -R22 ;  /* 0x0000000f78767c23 */ /* 0x002fe20008000816 */
[----:B------:R-:W-:Y:S01]  /*a210*/  FFMA R120, R122, UR15, -R4 ;  /* 0x0000000f7a787c23 */ /* 0x000fe20008000804 */
[----:B------:R-:W-:Y:S01]  /*a220*/  @!P3 FMUL R104, R104, 0.5 ;  /* 0x3f0000006868b820 */ /* 0x000fe20000400000 */
[----:B------:R-:W-:Y:S01]  /*a230*/  HGMMA.64x128x16.F32 R152, R24, gdesc[UR4].tnspB, R152, gsb0 ;  /* 0x41e0000418987df0 */ /* 0x000fe20008000898 */
[----:B------:R-:W1:Y:S01]  /*a240*/  MUFU.EX2 R106, R106 ;  /* 0x0000006a006a7308 */ /* 0x000e620000000800 */
[----:B------:R-:W-:Y:S01]  /*a250*/  FFMA R122, R124, UR15, -R22 ;  /* 0x0000000f7c7a7c23 */ /* 0x000fe20008000816 */
[----:B------:R-:W-:Y:S01]  /*a260*/  FADD R101, R101, R100 ;  /* 0x0000006465657221 */ /* 0x000fe20000000000 */
[----:B---3--:R-:W-:-:S05]  /*a270*/  @!P6 FMUL R115, R115, R115 ;  /* 0x000000737373e220 */ /* 0x008fca0000400000 */
[----:B------:R-:W2:Y:S01]  /*a280*/  MUFU.EX2 R104, R104 ;  /* 0x0000006800687308 */ /* 0x000ea20000000800 */
[----:B------:R-:W-:-:S07]  /*a290*/  @!P5 FMUL R119, R119, 0.5 ;  /* 0x3f0000007777d820 */ /* 0x000fce0000400000 */
[----:B------:R3:W4:Y:S01]  /*a2a0*/  MUFU.EX2 R116, R119 ;  /* 0x0000007700747308 */ /* 0x0007220000000800 */
[----:B-1----:R-:W-:Y:S01]  /*a2b0*/  @!P4 FMUL R106, R106, R106 ;  /* 0x0000006a6a6ac220 */ /* 0x002fe20000400000 */
[----:B------:R-:W-:Y:S01]  /*a2c0*/  FSETP.GEU.AND P4, PT, R114, -126, PT ;  /* 0xc2fc00007200780b */ /* 0x000fe20003f8e000 */
[----:B--2---:R-:W-:Y:S01]  /*a2d0*/  @!P3 FMUL R104, R104, R104 ;  /* 0x000000686868b220 */ /* 0x004fe20000400000 */
[----:B---3--:R-:W-:Y:S01]  /*a2e0*/  FFMA R119, R121, UR15, -R22 ;  /* 0x0000000f79777c23 */ /* 0x008fe20008000816 */
[----:B------:R-:W-:-:S10]  /*a2f0*/  FFMA R121, R123, UR15, -R4 ;  /* 0x0000000f7b797c23 */ /* 0x000fd40008000804 */
[----:B------:R-:W-:Y:S01]  /*a300*/  @!P4 FMUL R114, R114, 0.5 ;  /* 0x3f0000007272c820 */ /* 0x000fe20000400000 */
[----:B------:R-:W-:Y:S01]  /*a310*/  FSETP.GEU.AND P6, PT, R119, -126, PT ;  /* 0xc2fc00007700780b */ /* 0x000fe20003fce000 */
[----:B----4-:R-:W-:Y:S01]  /*a320*/  @!P5 FMUL R116, R116, R116 ;  /* 0x000000747474d220 */ /* 0x010fe20000400000 */
[----:B------:R-:W-:Y:S02]  /*a330*/  FSETP.GEU.AND P5, PT, R120, -126, PT ;  /* 0xc2fc00007800780b */ /* 0x000fe40003fae000 */
[----:B------:R-:W-:Y:S01]  /*a340*/  FSETP.GEU.AND P2, PT, R121, -126, PT ;  /* 0xc2fc00007900780b */ /* 0x000fe20003f4e000 */
[----:B------:R-:W1:Y:S08]  /*a350*/  MUFU.EX2 R114, R114 ;  /* 0x0000007200727308 */ /* 0x000e700000000800 */
[----:B------:R-:W-:-:S02]  /*a360*/  @!P6 FMUL R119, R119, 0.5 ;  /* 0x3f0000007777e820 */ /* 0x000fc40000400000 */
[----:B------:R-:W-:Y:S02]  /*a370*/  @!P5 FMUL R120, R120, 0.5 ;  /* 0x3f0000007878d820 */ /* 0x000fe40000400000 */
[----:B------:R-:W-:Y:S02]  /*a380*/  @!P2 FMUL R121, R121, 0.5 ;  /* 0x3f0000007979a820 */ /* 0x000fe40000400000 */
[----:B------:R-:W2:Y:S01]  /*a390*/  MUFU.EX2 R119, R119 ;  /* 0x0000007700777308 */ /* 0x000ea20000000800 */
[----:B-1----:R-:W-:Y:S01]  /*a3a0*/  @!P4 FMUL R114, R114, R114 ;  /* 0x000000727272c220 */ /* 0x002fe20000400000 */
[----:B------:R-:W-:-:S06]  /*a3b0*/  FSETP.GEU.AND P4, PT, R122, -126, PT ;  /* 0xc2fc00007a00780b */ /* 0x000fcc0003f8e000 */
[----:B------:R-:W1:Y:S08]  /*a3c0*/  MUFU.EX2 R120, R120 ;  /* 0x0000007800787308 */ /* 0x000e700000000800 */
[----:B------:R-:W3:Y:S01]  /*a3d0*/  MUFU.EX2 R121, R121 ;  /* 0x0000007900797308 */ /* 0x000ee20000000800 */
[----:B--2---:R-:W-:Y:S01]  /*a3e0*/  @!P6 FMUL R119, R119, R119 ;  /* 0x000000777777e220 */ /* 0x004fe20000400000 */
[----:B------:R-:W-:Y:S01]  /*a3f0*/  FSETP.GEU.AND P6, PT, R126, -126, PT ;  /* 0xc2fc00007e00780b */ /* 0x000fe20003fce000 */
[----:B------:R-:W-:Y:S01]  /*a400*/  @!P4 FMUL R122, R122, 0.5 ;  /* 0x3f0000007a7ac820 */ /* 0x000fe20000400000 */
[----:B-1----:R-:W-:Y:S01]  /*a410*/  @!P5 FMUL R120, R120, R120 ;  /* 0x000000787878d220 */ /* 0x002fe20000400000 */
[----:B------:R-:W-:-:S04]  /*a420*/  FSETP.GEU.AND P5, PT, R127, -126, PT ;  /* 0xc2fc00007f00780b */ /* 0x000fc80003fae000 */
[----:B------:R-:W1:Y:S06]  /*a430*/  MUFU.EX2 R122, R122 ;  /* 0x0000007a007a7308 */ /* 0x000e6c0000000800 */
[----:B------:R-:W-:Y:S01]  /*a440*/  @!P6 FMUL R126, R126, 0.5 ;  /* 0x3f0000007e7ee820 */ /* 0x000fe20000400000 */
[----:B---3--:R-:W-:-:S03]  /*a450*/  @!P2 FMUL R121, R121, R121 ;  /* 0x000000797979a220 */ /* 0x008fc60000400000 */
[----:B------:R2:W3:Y:S01]  /*a460*/  MUFU.EX2 R123, R126 ;  /* 0x0000007e007b7308 */ /* 0x0004e20000000800 */
[----:B------:R-:W-:-:S07]  /*a470*/  @!P5 FMUL R127, R127, 0.5 ;  /* 0x3f0000007f7fd820 */ /* 0x000fce0000400000 */
[----:B------:R4:W5:Y:S01]  /*a480*/  MUFU.EX2 R124, R127 ;  /* 0x0000007f007c7308 */ /* 0x0009620000000800 */
[----:B-1----:R-:W-:Y:S01]  /*a490*/  @!P4 FMUL R122, R122, R122 ;  /* 0x0000007a7a7ac220 */ /* 0x002fe20000400000 */
[----:B--2---:R-:W-:Y:S01]  /*a4a0*/  FFMA R126, R128, UR15, -R22 ;  /* 0x0000000f807e7c23 */ /* 0x004fe20008000816 */
[--C-:B------:R-:W-:Y:S01]  /*a4b0*/  FFMA R128, R130, UR15, -R4.reuse ;  /* 0x0000000f82807c23 */ /* 0x100fe20008000804 */
[----:B------:R-:W-:Y:S01]  /*a4c0*/  FFMA R130, R134, UR15, -R4 ;  /* 0x0000000f86827c23 */ /* 0x000fe20008000804 */
[----:B------:R-:W-:Y:S01]  /*a4d0*/  FSETP.GEU.AND P4, PT, R132, -126, PT ;  /* 0xc2fc00008400780b */ /* 0x000fe20003f8e000 */
[----:B---3--:R-:W-:Y:S01]  /*a4e0*/  @!P6 FMUL R123, R123, R123 ;  /* 0x0000007b7b7be220 */ /* 0x008fe20000400000 */
[----:B----4-:R-:W-:Y:S01]  /*a4f0*/  FFMA R127, R129, UR15, -R22 ;  /* 0x0000000f817f7c23 */ /* 0x010fe20008000816 */
[----:B------:R-:W-:Y:S01]  /*a500*/  FFMA R129, R131, UR15, -R4 ;  /* 0x0000000f83817c23 */ /* 0x000fe20008000804 */
[----:B------:R-:W-:Y:S01]  /*a510*/  FFMA R131, R133, UR15, -R22 ;  /* 0x0000000f85837c23 */ /* 0x000fe20008000816 */
[--C-:B------:R-:W-:Y:S01]  /*a520*/  FFMA R133, R135, UR15, -R4.reuse ;  /* 0x0000000f87857c23 */ /* 0x100fe20008000804 */
[----:B------:R-:W-:Y:S01]  /*a530*/  FFMA R4, R151, UR15, -R4 ;  /* 0x0000000f97047c23 */ /* 0x000fe20008000804 */
[----:B------:R-:W-:Y:S01]  /*a540*/  FSETP.GEU.AND P6, PT, R127, -126, PT ;  /* 0xc2fc00007f00780b */ /* 0x000fe20003fce000 */
[----:B-----5:R-:W-:Y:S01]  /*a550*/  @!P5 FMUL R124, R124, R124 ;  /* 0x0000007c7c7cd220 */ /* 0x020fe20000400000 */
[----:B------:R-:W-:-:S04]  /*a560*/  FSETP.GEU.AND P5, PT, R128, -126, PT ;  /* 0xc2fc00008000780b */ /* 0x000fc80003fae000 */
[----:B------:R-:W-:Y:S01]  /*a570*/  @!P4 FMUL R132, R132, 0.5 ;  /* 0x3f0000008484c820 */ /* 0x000fe20000400000 */
[----:B------:R-:W-:-:S05]  /*a580*/  FSETP.GEU.AND P2, PT, R129, -126, PT ;  /* 0xc2fc00008100780b */ /* 0x000fca0003f4e000 */
[----:B------:R-:W1:Y:S01]  /*a590*/  MUFU.EX2 R132, R132 ;  /* 0x0000008400847308 */ /* 0x000e620000000800 */
[----:B------:R-:W-:Y:S02]  /*a5a0*/  @!P6 FMUL R127, R127, 0.5 ;  /* 0x3f0000007f7fe820 */ /* 0x000fe40000400000 */
[----:B------:R-:W-:-:S05]  /*a5b0*/  @!P5 FMUL R128, R128, 0.5 ;  /* 0x3f0000008080d820 */ /* 0x000fca0000400000 */
[----:B------:R-:W-:Y:S01]  /*a5c0*/  @!P2 FMUL R129, R129, 0.5 ;  /* 0x3f0000008181a820 */ /* 0x000fe20000400000 */
[----:B------:R-:W2:Y:S08]  /*a5d0*/  MUFU.EX2 R127, R127 ;  /* 0x0000007f007f7308 */ /* 0x000eb00000000800 */
[----:B------:R-:W3:Y:S01]  /*a5e0*/  MUFU.EX2 R128, R128 ;  /* 0x0000008000807308 */ /* 0x000ee20000000800 */
[----:B-1----:R-:W-:Y:S01]  /*a5f0*/  @!P4 FMUL R132, R132, R132 ;  /* 0x000000848484c220 */ /* 0x002fe20000400000 */
[----:B------:R-:W-:Y:S01]  /*a600*/  FSETP.GEU.AND P4, PT, R28, -126, PT ;  /* 0xc2fc00001c00780b */ /* 0x000fe20003f8e000 */
[----:B------:R-:W-:-:S02]  /*a610*/  WARPGROUP.DEPBAR.LE gsb0, 0x0 ;  /* 0x00008000000079c5 */ /* 0x000fc40000010000 */
[----:B------:R-:W-:Y:S01]  /*a620*/  FFMA R26, R109, UR15, -R22 ;  /* 0x0000000f6d1a7c23 */ /* 0x000fe20008000816 */
[----:B------:R-:W-:Y:S01]  /*a630*/  IADD3 R24, R218, 0x500, RZ ;  /* 0x00000500da187810 */ /* 0x000fe20007ffe0ff */
[----:B--2---:R-:W-:Y:S01]  /*a640*/  @!P6 FMUL R127, R127, R127 ;  /* 0x0000007f7f7fe220 */ /* 0x004fe20000400000 */
[----:B------:R-:W-:Y:S01]  /*a650*/  MOV R25, 0x40000040 ;  /* 0x4000004000197802 */ /* 0x000fe20000000f00 */
[----:B------:R-:W1:Y:S01]  /*a660*/  MUFU.EX2 R129, R129 ;  /* 0x0000008100817308 */ /* 0x000e620000000800 */
[----:B------:R-:W-:Y:S02]  /*a670*/  FSETP.GEU.AND P3, PT, R26, -126, PT ;  /* 0xc2fc00001a00780b */ /* 0x000fe40003f6e000 */
[----:B------:R-:W-:-:S03]  /*a680*/  R2UR UR6, R24 ;  /* 0x00000000180672ca */ /* 0x000fc600000e0000 */
[----:B------:R-:W-:Y:S01]  /*a690*/  @!P4 FMUL R28, R28, 0.5 ;  /* 0x3f0000001c1cc820 */ /* 0x000fe20000400000 */
[----:B------:R-:W-:Y:S01]  /*a6a0*/  R2UR UR7, R25 ;  /* 0x00000000190772ca */ /* 0x000fe200000e0000 */
[----:B---3--:R-:W-:Y:S01]  /*a6b0*/  @!P5 FMUL R128, R128, R128 ;  /* 0x000000808080d220 */ /* 0x008fe20000400000 */
[----:B------:R-:W-:Y:S01]  /*a6c0*/  F2FP.F16.F32.PACK_AB R24, R103, R104 ;  /* 0x000000686718723e */ /* 0x000fe200000000ff */
[----:B------:R-:W-:Y:S01]  /*a6d0*/  FADD R104, R101, R104 ;  /* 0x0000006865687221 */ /* 0x000fe20000000000 */
[----:B------:R-:W-:Y:S01]  /*a6e0*/  F2FP.F16.F32.PACK_AB R25, R105, R220 ;  /* 0x000000dc6919723e */ /* 0x000fe200000000ff */
[----:B------:R-:W2:Y:S01]  /*a6f0*/  MUFU.EX2 R28, R28 ;  /* 0x0000001c001c7308 */ /* 0x000ea20000000800 */
[----:B------:R-:W-:Y:S01]  /*a700*/  F2FP.F16.F32.PACK_AB R27, R108, R107 ;  /* 0x0000006b6c1b723e */ /* 0x000fe200000000ff */
[----:B------:R-:W-:Y:S01]  /*a710*/  FADD R220, R99, R220 ;  /* 0x000000dc63dc7221 */ /* 0x000fe20000000000 */
[----:B------:R-:W-:Y:S01]  /*a720*/  FSETP.GEU.AND P6, PT, R130, -126, PT ;  /* 0xc2fc00008200780b */ /* 0x000fe20003fce000 */
[----:B------:R-:W-:Y:S01]  /*a730*/  @!P3 FMUL R26, R26, 0.5 ;  /* 0x3f0000001a1ab820 */ /* 0x000fe20000400000 */
[----:B------:R-:W-:Y:S01]  /*a740*/  FSETP.GEU.AND P5, PT, R133, -126, PT ;  /* 0xc2fc00008500780b */ /* 0x000fe20003fae000 */
[----:B------:R-:W-:Y:S01]  /*a750*/  FADD R103, R104, R103 ;  /* 0x0000006768677221 */ /* 0x000fe20000000000 */
[----:B-1----:R-:W-:Y:S01]  /*a760*/  @!P2 FMUL R129, R129, R129 ;  /* 0x000000818181a220 */ /* 0x002fe20000400000 */
[----:B------:R-:W1:Y:S01]  /*a770*/  MUFU.EX2 R109, R26 ;  /* 0x0000001a006d7308 */ /* 0x000e620000000800 */
[----:B------:R-:W-:Y:S01]  /*a780*/  FSETP.GEU.AND P2, PT, R23, -126, PT ;  /* 0xc2fc00001700780b */ /* 0x000fe20003f4e000 */
[----:B------:R-:W-:-:S04]  /*a790*/  FADD R220, R220, R105 ;  /* 0x00000069dcdc7221 */ /* 0x000fc80000000000 */
[----:B------:R-:W-:Y:S02]  /*a7a0*/  FADD R107, R220, R107 ;  /* 0x0000006bdc6b7221 */ /* 0x000fe40000000000 */
[----:B------:R-:W-:Y:S01]  /*a7b0*/  @!P6 FMUL R130, R130, 0.5 ;  /* 0x3f0000008282e820 */ /* 0x000fe20000400000 */
[----:B--2---:R-:W-:Y:S01]  /*a7c0*/  @!P4 FMUL R28, R28, R28 ;  /* 0x0000001c1c1cc220 */ /* 0x004fe20000400000 */
[----:B------:R-:W-:Y:S01]  /*a7d0*/  @!P5 FMUL R133, R133, 0.5 ;  /* 0x3f0000008585d820 */ /* 0x000fe20000400000 */
[----:B------:R-:W-:Y:S01]  /*a7e0*/  FSETP.GEU.AND P4, PT, R148, -126, PT ;  /* 0xc2fc00009400780b */ /* 0x000fe20003f8e000 */
[----:B------:R-:W-:Y:S02]  /*a7f0*/  FADD R107, R107, R108 ;  /* 0x0000006c6b6b7221 */ /* 0x000fe40000000000 */
[----:B------:R-:W2:Y:S01]  /*a800*/  MUFU.EX2 R130, R130 ;  /* 0x0000008200827308 */ /* 0x000ea20000000800 */
[----:B------:R-:W-:Y:S01]  /*a810*/  @!P2 FMUL R23, R23, 0.5 ;  /* 0x3f0000001717a820 */ /* 0x000fe20000400000 */
[----:B-1----:R-:W-:Y:S01]  /*a820*/  @!P3 FMUL R109, R109, R109 ;  /* 0x0000006d6d6db220 */ /* 0x002fe20000400000 */
[----:B------:R-:W-:-:S04]  /*a830*/  FSETP.GEU.AND P3, PT, R110, -126, PT ;  /* 0xc2fc00006e00780b */ /* 0x000fc80003f6e000 */
[----:B------:R-:W-:Y:S01]  /*a840*/  F2FP.F16.F32.PACK_AB R26, R109, R106 ;  /* 0x0000006a6d1a723e */ /* 0x000fe200000000ff */
[----:B------:R-:W1:Y:S02]  /*a850*/  MUFU.EX2 R133, R133 ;  /* 0x0000008500857308 */ /* 0x000e640000000800 */
[----:B------:R-:W-:Y:S01]  /*a860*/  @!P4 FMUL R148, R148, 0.5 ;  /* 0x3f0000009494c820 */ /* 0x000fe20000400000 */
[----:B------:R-:W-:Y:S01]  /*a870*/  FADD R106, R103, R106 ;  /* 0x0000006a676a7221 */ /* 0x000fe20000000000 */
[----:B------:R-:W-:-:S03]  /*a880*/  WARPGROUP.ARRIVE ;  /* 0x00000000000079c5 */ /* 0x000fc60000000000 */
[----:B------:R-:W-:Y:S01]  /*a890*/  FADD R109, R106, R109 ;  /* 0x0000006d6a6d7221 */ /* 0x000fe20000000000 */
[----:B------:R-:W-:Y:S02]  /*a8a0*/  @!P3 FMUL R110, R110, 0.5 ;  /* 0x3f0000006e6eb820 */ /* 0x000fe40000400000 */
[----:B------:R-:W-:Y:S01]  /*a8b0*/  HGMMA.64x128x16.F32 R152, R24, gdesc[UR4].tnspB, R152, gsb0 ;  /* 0x41e0000418987df0 */ /* 0x000fe20008000898 */
[----:B--2---:R-:W-:Y:S01]  /*a8c0*/  @!P6 FMUL R130, R130, R130 ;  /* 0x000000828282e220 */ /* 0x004fe20000400000 */
[----:B------:R-:W-:Y:S01]  /*a8d0*/  FSETP.GEU.AND P6, PT, R12, -126, PT ;  /* 0xc2fc00000c00780b */ /* 0x000fe20003fce000 */
[----:B------:R-:W2:Y:S01]  /*a8e0*/  MUFU.EX2 R23, R23 ;  /* 0x0000001700177308 */ /* 0x000ea20000000800 */
[----:B-1----:R-:W-:Y:S01]  /*a8f0*/  @!P5 FMUL R133, R133, R133 ;  /* 0x000000858585d220 */ /* 0x002fe20000400000 */
[----:B------:R-:W-:-:S06]  /*a900*/  FSETP.GEU.AND P5, PT, R18, -126, PT ;  /* 0xc2fc00001200780b */ /* 0x000fcc0003fae000 */
[----:B------:R-:W1:Y:S04]  /*a910*/  MUFU.EX2 R110, R110 ;  /* 0x0000006e006e7308 */ /* 0x000e680000000800 */
[----:B------:R-:W-:-:S04]  /*a920*/  @!P6 FMUL R12, R12, 0.5 ;  /* 0x3f0000000c0ce820 */ /* 0x000fc80000400000 */
[----:B------:R-:W3:Y:S01]  /*a930*/  MUFU.EX2 R33, R148 ;  /* 0x0000009400217308 */ /* 0x000ee20000000800 */
[----:B--2---:R-:W-:Y:S01]  /*a940*/  @!P2 FMUL R23, R23, R23 ;  /* 0x000000171717a220 */ /* 0x004fe20000400000 */
[----:B------:R-:W-:Y:S01]  /*a950*/  FSETP.GEU.AND P2, PT, R147, -126, PT ;  /* 0xc2fc00009300780b */ /* 0x000fe20003f4e000 */
[----:B------:R-:W-:-:S05]  /*a960*/  @!P5 FMUL R18, R18, 0.5 ;  /* 0x3f0000001212d820 */ /* 0x000fca0000400000 */
[----:B------:R-:W2:Y:S01]  /*a970*/  MUFU.EX2 R12, R12 ;  /* 0x0000000c000c7308 */ /* 0x000ea20000000800 */
[----:B-1----:R-:W-:-:S06]  /*a980*/  @!P3 FMUL R110, R110, R110 ;  /* 0x0000006e6e6eb220 */ /* 0x002fcc0000400000 */
[----:B------:R-:W-:Y:S01]  /*a990*/  @!P2 FMUL R147, R147, 0.5 ;  /* 0x3f0000009393a820 */ /* 0x000fe20000400000 */
[----:B------:R-:W1:Y:S01]  /*a9a0*/  MUFU.EX2 R18, R18 ;  /* 0x0000001200127308 */ /* 0x000e620000000800 */
[----:B---3--:R-:W-:-:S07]  /*a9b0*/  @!P4 FMUL R33, R33, R33 ;  /* 0x000000212121c220 */ /* 0x008fce0000400000 */
[----:B------:R-:W3:Y:S01]  /*a9c0*/  MUFU.EX2 R147, R147 ;  /* 0x0000009300937308 */ /* 0x000ee20000000800 */
[----:B--2---:R-:W-:Y:S01]  /*a9d0*/  @!P6 FMUL R12, R12, R12 ;  /* 0x0000000c0c0ce220 */ /* 0x004fe20000400000 */
[----:B------:R-:W-:Y:S01]  /*a9e0*/  FSETP.GEU.AND P6, PT, R30, -126, PT ;  /* 0xc2fc00001e00780b */ /* 0x000fe20003fce000 */
[----:B-1----:R-:W-:Y:S01]  /*a9f0*/  @!P5 FMUL R18, R18, R18 ;  /* 0x000000121212d220 */ /* 0x002fe20000400000 */
[----:B------:R-:W-:-:S11]  /*aa00*/  FSETP.GEU.AND P5, PT, R31, -126, PT ;  /* 0xc2fc00001f00780b */ /* 0x000fd60003fae000 */
[----:B------:R-:W-:Y:S01]  /*aa10*/  @!P6 FMUL R30, R30, 0.5 ;  /* 0x3f0000001e1ee820 */ /* 0x000fe20000400000 */
[----:B---3--:R-:W-:Y:S01]  /*aa20*/  @!P2 FMUL R147, R147, R147 ;  /* 0x000000939393a220 */ /* 0x008fe20000400000 */
[----:B------:R-:W-:-:S04]  /*aa30*/  ISETP.NE.AND P2, PT, R15, 0x4, PT ;  /* 0x000000040f00780c */ /* 0x000fc80003f45270 */
[----:B------:R-:W1:Y:S01]  /*aa40*/  MUFU.EX2 R30, R30 ;  /* 0x0000001e001e7308 */ /* 0x000e620000000800 */
[----:B------:R-:W-:-:S07]  /*aa50*/  @!P5 FMUL R31, R31, 0.5 ;  /* 0x3f0000001f1fd820 */ /* 0x000fce0000400000 */
[----:B------:R-:W2:Y:S01]  /*aa60*/  MUFU.EX2 R31, R31 ;  /* 0x0000001f001f7308 */ /* 0x000ea20000000800 */
[----:B-1----:R-:W-:Y:S01]  /*aa70*/  @!P6 FMUL R30, R30, R30 ;  /* 0x0000001e1e1ee220 */ /* 0x002fe20000400000 */
[----:B------:R-:W-:Y:S01]  /*aa80*/  FSETP.GEU.AND P6, PT, R145, -126, PT ;  /* 0xc2fc00009100780b */ /* 0x000fe20003fce000 */
[----:B--2---:R-:W-:Y:S01]  /*aa90*/  @!P5 FMUL R31, R31, R31 ;  /* 0x0000001f1f1fd220 */ /* 0x004fe20000400000 */
[----:B------:R-:W-:-:S11]  /*aaa0*/  FSETP.GEU.AND P5, PT, R146, -126, PT ;  /* 0xc2fc00009200780b */ /* 0x000fd60003fae000 */
[----:B------:R-:W-:-:S06]  /*aab0*/  @!P6 FMUL R145, R145, 0.5 ;  /* 0x3f0000009191e820 */ /* 0x000fcc0000400000 */
[----:B------:R-:W1:Y:S01]  /*aac0*/  MUFU.EX2 R145, R145 ;  /* 0x0000009100917308 */ /* 0x000e620000000800 */
[----:B------:R-:W-:-:S07]  /*aad0*/  @!P5 FMUL R146, R146, 0.5 ;  /* 0x3f0000009292d820 */ /* 0x000fce0000400000 */
[----:B------:R-:W2:Y:S01]  /*aae0*/  MUFU.EX2 R35, R146 ;  /* 0x0000009200237308 */ /* 0x000ea20000000800 */
[----:B-1----:R-:W-:Y:S01]  /*aaf0*/  @!P6 FMUL R145, R145, R145 ;  /* 0x000000919191e220 */ /* 0x002fe20000400000 */
[----:B------:R-:W-:Y:S01]  /*ab00*/  FSETP.GEU.AND P6, PT, R150, -126, PT ;  /* 0xc2fc00009600780b */ /* 0x000fe20003fce000 */
[----:B--2---:R-:W-:Y:S01]  /*ab10*/  @!P5 FMUL R35, R35, R35 ;  /* 0x000000232323d220 */ /* 0x004fe20000400000 */
[----:B------:R-:W-:-:S11]  /*ab20*/  FSETP.GEU.AND P5, PT, R4, -126, PT ;  /* 0xc2fc00000400780b */ /* 0x000fd60003fae000 */
[----:B------:R-:W-:-:S04]  /*ab30*/  @!P6 FMUL R150, R150, 0.5 ;  /* 0x3f0000009696e820 */ /* 0x000fc80000400000 */
[----:B------:R-:W1:Y:S01]  /*ab40*/  MUFU.EX2 R37, R150 ;  /* 0x0000009600257308 */ /* 0x000e620000000800 */
[----:B------:R-:W-:Y:S01]  /*ab50*/  @!P5 FMUL R4, R4, 0.5 ;  /* 0x3f0000000404d820 */ /* 0x000fe20000400000 */
[----:B------:R-:W-:Y:S02]  /*ab60*/  WARPGROUP.DEPBAR.LE gsb0, 0x0 ;  /* 0x00008000000079c5 */ /* 0x000fe40000010000 */
[----:B------:R-:W-:Y:S01]  /*ab70*/  FFMA R26, R117, UR15, -R22 ;  /* 0x0000000f751a7c23 */ /* 0x000fe20008000816 */
[----:B------:R-:W-:-:S03]  /*ab80*/  IADD3 R24, R218, 0x580, RZ ;  /* 0x00000580da187810 */ /* 0x000fc60007ffe0ff */
[----:B------:R-:W2:Y:S01]  /*ab90*/  MUFU.EX2 R4, R4 ;  /* 0x0000000400047308 */ /* 0x000ea20000000800 */
[----:B------:R-:W-:Y:S02]  /*aba0*/  MOV R25, 0x40000040 ;  /* 0x4000004000197802 */ /* 0x000fe40000000f00 */
[----:B------:R-:W-:Y:S02]  /*abb0*/  FSETP.GEU.AND P3, PT, R26, -126, PT ;  /* 0xc2fc00001a00780b */ /* 0x000fe40003f6e000 */
[----:B------:R-:W-:Y:S02]  /*abc0*/  R2UR UR6, R24 ;  /* 0x00000000180672ca */ /* 0x000fe400000e0000 */
[----:B------:R-:W-:Y:S01]  /*abd0*/  R2UR UR7, R25 ;  /* 0x00000000190772ca */ /* 0x000fe200000e0000 */
[----:B-1----:R-:W-:Y:S01]  /*abe0*/  @!P6 FMUL R37, R37, R37 ;  /* 0x000000252525e220 */ /* 0x002fe20000400000 */
[----:B------:R-:W-:Y:S01]  /*abf0*/  F2FP.F16.F32.PACK_AB R24, R111, R110 ;  /* 0x0000006e6f18723e */ /* 0x000fe200000000ff */
[----:B------:R-:W-:Y:S01]  /*ac00*/  FADD R110, R109, R110 ;  /* 0x0000006e6d6e7221 */ /* 0x000fe20000000000 */
[----:B------:R-:W-:Y:S01]  /*ac10*/  F2FP.F16.F32.PACK_AB R25, R113, R112 ;  /* 0x000000707119723e */ /* 0x000fe200000000ff */
[----:B------:R-:W-:Y:S01]  /*ac20*/  FADD R112, R107, R112 ;  /* 0x000000706b707221 */ /* 0x000fe20000000000 */
[----:B------:R-:W-:Y:S01]  /*ac30*/  F2FP.F16.F32.PACK_AB R27, R116, R115 ;  /* 0x00000073741b723e */ /* 0x000fe200000000ff */
[----:B------:R-:W-:-:S02]  /*ac40*/  FADD R111, R110, R111 ;  /* 0x0000006f6e6f7221 */ /* 0x000fc40000000000 */
[----:B------:R-:W-:Y:S01]  /*ac50*/  @!P3 FMUL R26, R26, 0.5 ;  /* 0x3f0000001a1ab820 */ /* 0x000fe20000400000 */
[----:B--2---:R-:W-:Y:S01]  /*ac60*/  @!P5 FMUL R4, R4, R4 ;  /* 0x000000040404d220 */ /* 0x004fe20000400000 */
[----:B------:R-:W-:Y:S02]  /*ac70*/  FADD R112, R112, R113 ;  /* 0x0000007170707221 */ /* 0x000fe40000000000 */
[----:B------:R-:W1:Y:S02]  /*ac80*/  MUFU.EX2 R117, R26 ;  /* 0x0000001a00757308 */ /* 0x000e640000000800 */
[----:B------:R-:W-:-:S04]  /*ac90*/  FADD R115, R112, R115 ;  /* 0x0000007370737221 */ /* 0x000fc80000000000 */
[----:B------:R-:W-:Y:S01]  /*aca0*/  FADD R115, R115, R116 ;  /* 0x0000007473737221 */ /* 0x000fe20000000000 */
[----:B-1----:R-:W-:Y:S01]  /*acb0*/  @!P3 FMUL R117, R117, R117 ;  /* 0x000000757575b220 */ /* 0x002fe20000400000 */
[----:B------:R-:W-:-:S04]  /*acc0*/  FSETP.GEU.AND P3, PT, R118, -126, PT ;  /* 0xc2fc00007600780b */ /* 0x000fc80003f6e000 */
[----:B------:R-:W-:Y:S01]  /*acd0*/  F2FP.F16.F32.PACK_AB R26, R117, R114 ;  /* 0x00000072751a723e */ /* 0x000fe200000000ff */
[----:B------:R-:W-:-:S03]  /*ace0*/  FADD R114, R111, R114 ;  /* 0x000000726f727221 */ /* 0x000fc60000000000 */
[----:B------:R-:W-:Y:S01]  /*acf0*/  WARPGROUP.ARRIVE ;  /* 0x00000000000079c5 */ /* 0x000fe20000000000 */
[----:B------:R-:W-:-:S04]  /*ad00*/  FADD R117, R114, R117 ;  /* 0x0000007572757221 */ /* 0x000fc80000000000 */
[----:B------:R-:W-:Y:S01]  /*ad10*/  @!P3 FMUL R118, R118, 0.5 ;  /* 0x3f0000007676b820 */ /* 0x000fe20000400000 */
[----:B------:R-:W-:Y:S05]  /*ad20*/  HGMMA.64x128x16.F32 R152, R24, gdesc[UR4].tnspB, R152, gsb0 ;  /* 0x41e0000418987df0 */ /* 0x000fea0008000898 */
[----:B------:R-:W1:Y:S02]  /*ad30*/  MUFU.EX2 R118, R118 ;  /* 0x0000007600767308 */ /* 0x000e640000000800 */
[----:B-1----:R-:W-:Y:S01]  /*ad40*/  @!P3 FMUL R118, R118, R118 ;  /* 0x000000767676b220 */ /* 0x002fe20000400000 */
[----:B------:R-:W-:Y:S02]  /*ad50*/  WARPGROUP.DEPBAR.LE gsb0, 0x0 ;  /* 0x00008000000079c5 */ /* 0x000fe40000010000 */
[--C-:B------:R-:W-:Y:S01]  /*ad60*/  FFMA R26, R125, UR15, -R22.reuse ;  /* 0x0000000f7d1a7c23 */ /* 0x100fe20008000816 */
[----:B------:R-:W-:Y:S01]  /*ad70*/  IADD3 R24, R218, 0x600, RZ ;  /* 0x00000600da187810 */ /* 0x000fe20007ffe0ff */
[----:B------:R-:W-:Y:S01]  /*ad80*/  FFMA R22, R149, UR15, -R22 ;  /* 0x0000000f95167c23 */ /* 0x000fe20008000816 */
[----:B------:R-:W-:-:S02]  /*ad90*/  MOV R25, 0x40000040 ;  /* 0x4000004000197802 */ /* 0x000fc40000000f00 */
[----:B------:R-:W-:Y:S02]  /*ada0*/  FSETP.GEU.AND P3, PT, R26, -126, PT ;  /* 0xc2fc00001a00780b */ /* 0x000fe40003f6e000 */
[----:B------:R-:W-:Y:S02]  /*adb0*/  R2UR UR6, R24 ;  /* 0x00000000180672ca */ /* 0x000fe400000e0000 */
[----:B------:R-:W-:Y:S02]  /*adc0*/  R2UR UR7, R25 ;  /* 0x00000000190772ca */ /* 0x000fe400000e0000 */
[----:B------:R-:W-:Y:S01]  /*add0*/  F2FP.F16.F32.PACK_AB R24, R119, R118 ;  /* 0x000000767718723e */ /* 0x000fe200000000ff */
[----:B------:R-:W-:Y:S01]  /*ade0*/  FADD R118, R117, R118 ;  /* 0x0000007675767221 */ /* 0x000fe20000000000 */
[----:B------:R-:W-:Y:S01]  /*adf0*/  F2FP.F16.F32.PACK_AB R25, R121, R120 ;  /* 0x000000787919723e */ /* 0x000fe200000000ff */
[----:B------:R-:W-:Y:S01]  /*ae00*/  FADD R120, R115, R120 ;  /* 0x0000007873787221 */ /* 0x000fe20000000000 */
[----:B------:R-:W-:Y:S01]  /*ae10*/  F2FP.F16.F32.PACK_AB R27, R124, R123 ;  /* 0x0000007b7c1b723e */ /* 0x000fe200000000ff */
[----:B------:R-:W-:-:S02]  /*ae20*/  FADD R119, R118, R119 ;  /* 0x0000007776777221 */ /* 0x000fc40000000000 */
[----:B------:R-:W-:Y:S01]  /*ae30*/  @!P3 FMUL R26, R26, 0.5 ;  /* 0x3f0000001a1ab820 */ /* 0x000fe20000400000 */
[----:B------:R-:W-:-:S03]  /*ae40*/  FADD R120, R120, R121 ;  /* 0x0000007978787221 */ /* 0x000fc60000000000 */
[----:B------:R-:W1:Y:S01]  /*ae50*/  MUFU.EX2 R125, R26 ;  /* 0x0000001a007d7308 */ /* 0x000e620000000800 */
        /* <DEDUP_REMOVED lines=9> */
[----:B------:R-:W-:Y:S01]  /*aef0*/  HGMMA.64x128x16.F32 R152, R24, gdesc[UR4].tnspB, R152, gsb0 ;  /* 0x41e0000418987df0 */ /* 0x000fe20008000898 */
[----:B------:R-:W-:Y:S02]  /*af00*/  R2UR UR6, R20 ;  /* 0x00000000140672ca */ /* 0x000fe400000e0000 */
[----:B------:R-:W-:Y:S02]  /*af10*/  R2UR UR7, R21 ;  /* 0x00000000150772ca */ /* 0x000fe400000e0000 */
[----:B------:R-:W1:Y:S01]  /*af20*/  MUFU.EX2 R126, R126 ;  /* 0x0000007e007e7308 */ /* 0x000e620000000800 */
[C---:B------:R-:W-:Y:S02]  /*af30*/  IADD3 R20, R218.reuse, 0x700, RZ ;  /* 0x00000700da147810 */ /* 0x040fe40007ffe0ff */
[----:B------:R-:W-:Y:S02]  /*af40*/  MOV R21, 0x40000040 ;  /* 0x4000004000157802 */ /* 0x000fe40000000f00 */
[----:B------:R-:W-:Y:S01]  /*af50*/  IADD3 R218, R218, 0x780, RZ ;  /* 0x00000780dada7810 */ /* 0x000fe20007ffe0ff */
[----:B-1----:R-:W-:Y:S01]  /*af60*/  @!P3 FMUL R126, R126, R126 ;  /* 0x0000007e7e7eb220 */ /* 0x002fe20000400000 */
[----:B------:R-:W-:-:S13]  /*af70*/  FSETP.GEU.AND P3, PT, R131, -126, PT ;  /* 0xc2fc00008300780b */ /* 0x000fda0003f6e000 */
[----:B------:R-:W-:-:S06]  /*af80*/  @!P3 FMUL R131, R131, 0.5 ;  /* 0x3f0000008383b820 */ /* 0x000fcc0000400000 */
[----:B------:R-:W1:Y:S02]  /*af90*/  MUFU.EX2 R131, R131 ;  /* 0x0000008300837308 */ /* 0x000e640000000800 */
        /* <DEDUP_REMOVED lines=9> */
[----:B------:R-:W-:Y:S01]  /*b030*/  FSETP.GEU.AND P3, PT, R144, -126, PT ;  /* 0xc2fc00009000780b */ /* 0x000fe20003f6e000 */
[----:B------:R-:W-:Y:S02]  /*b040*/  WARPGROUP.DEPBAR.LE gsb0, 0x0 ;  /* 0x00008000000079c5 */ /* 0x000fe40000010000 */
[----:B------:R-:W-:Y:S01]  /*b050*/  F2FP.F16.F32.PACK_AB R24, R127, R126 ;  /* 0x0000007e7f18723e */ /* 0x000fe200000000ff */
[----:B------:R-:W-:Y:S01]  /*b060*/  FADD R126, R125, R126 ;  /* 0x0000007e7d7e7221 */ /* 0x000fe20000000000 */
[----:B------:R-:W-:-:S08]  /*b070*/  F2FP.F16.F32.PACK_AB R25, R129, R128 ;  /* 0x000000808119723e */ /* 0x000fd000000000ff */
[----:B------:R-:W-:Y:S01]  /*b080*/  @!P3 FMUL R144, R144, 0.5 ;  /* 0x3f0000009090b820 */ /* 0x000fe20000400000 */
[----:B------:R-:W-:Y:S01]  /*b090*/  F2FP.F16.F32.PACK_AB R26, R131, R132 ;  /* 0x00000084831a723e */ /* 0x000fe200000000ff */
[----:B------:R-:W-:Y:S01]  /*b0a0*/  FADD R128, R123, R128 ;  /* 0x000000807b807221 */ /* 0x000fe20000000000 */
[----:B------:R-:W-:Y:S01]  /*b0b0*/  F2FP.F16.F32.PACK_AB R27, R133, R130 ;  /* 0x00000082851b723e */ /* 0x000fe200000000ff */
[----:B------:R-:W-:Y:S02]  /*b0c0*/  FADD R127, R126, R127 ;  /* 0x0000007f7e7f7221 */ /* 0x000fe40000000000 */
[----:B------:R-:W-:Y:S01]  /*b0d0*/  FADD R129, R128, R129 ;  /* 0x0000008180817221 */ /* 0x000fe20000000000 */
[----:B------:R-:W-:Y:S01]  /*b0e0*/  WARPGROUP.ARRIVE ;  /* 0x00000000000079c5 */ /* 0x000fe20000000000 */
[----:B------:R-:W-:Y:S02]  /*b0f0*/  FADD R132, R127, R132 ;  /* 0x000000847f847221 */ /* 0x000fe40000000000 */
[----:B------:R-:W-:-:S02]  /*b100*/  FADD R130, R129, R130 ;  /* 0x0000008281827221 */ /* 0x000fc40000000000 */
[----:B------:R-:W-:Y:S01]  /*b110*/  FADD R132, R132, R131 ;  /* 0x0000008384847221 */ /* 0x000fe20000000000 */
[----:B------:R-:W-:Y:S01]  /*b120*/  HGMMA.64x128x16.F32 R152, R24, gdesc[UR4].tnspB, R152, gsb0 ;  /* 0x41e0000418987df0 */ /* 0x000fe20008000898 */
[----:B------:R-:W-:Y:S01]  /*b130*/  R2UR UR6, R20 ;  /* 0x00000000140672ca */ /* 0x000fe200000e0000 */
[----:B------:R-:W-:Y:S01]  /*b140*/  FADD R133, R130, R133 ;  /* 0x0000008582857221 */ /* 0x000fe20000000000 */
[----:B------:R-:W-:Y:S02]  /*b150*/  R2UR UR7, R21 ;  /* 0x00000000150772ca */ /* 0x000fe400000e0000 */
[----:B------:R-:W1:Y:S02]  /*b160*/  MUFU.EX2 R21, R144 ;  /* 0x0000009000157308 */ /* 0x000e640000000800 */
[----:B-1----:R-:W-:Y:S01]  /*b170*/  @!P3 FMUL R21, R21, R21 ;  /* 0x000000151515b220 */ /* 0x002fe20000400000 */
[----:B------:R-:W-:-:S13]  /*b180*/  FSETP.GEU.AND P3, PT, R22, -126, PT ;  /* 0xc2fc00001600780b */ /* 0x000fda0003f6e000 */
[----:B------:R-:W-:-:S06]  /*b190*/  @!P3 FMUL R22, R22, 0.5 ;  /* 0x3f0000001616b820 */ /* 0x000fcc0000400000 */
[----:B------:R-:W1:Y:S02]  /*b1a0*/  MUFU.EX2 R22, R22 ;  /* 0x0000001600167308 */ /* 0x000e640000000800 */
[----:B-1----:R-:W-:Y:S01]  /*b1b0*/  @!P3 FMUL R22, R22, R22 ;  /* 0x000000161616b220 */ /* 0x002fe20000400000 */
        /* <DEDUP_REMOVED lines=8> */
[----:B------:R-:W-:-:S02]  /*b240*/  FADD R23, R18, R23 ;  /* 0x0000001712177221 */ /* 0x000fc40000000000 */
[----:B------:R-:W-:Y:S01]  /*b250*/  FADD R28, R11, R28 ;  /* 0x0000001c0b1c7221 */ /* 0x000fe20000000000 */
[----:B------:R-:W-:Y:S01]  /*b260*/  WARPGROUP.ARRIVE ;  /* 0x00000000000079c5 */ /* 0x000fe20000000000 */
[----:B------:R-:W-:Y:S02]  /*b270*/  FADD R30, R23, R30 ;  /* 0x0000001e171e7221 */ /* 0x000fe40000000000 */
[----:B------:R-:W-:Y:S02]  /*b280*/  FADD R28, R28, R29 ;  /* 0x0000001d1c1c7221 */ /* 0x000fe40000000000 */
[----:B------:R-:W-:Y:S01]  /*b290*/  FADD R30, R30, R31 ;  /* 0x0000001f1e1e7221 */ /* 0x000fe20000000000 */
[----:B------:R-:W-:Y:S01]  /*b2a0*/  HGMMA.64x128x16.F32 R152, R24, gdesc[UR4].tnspB, R152, gsb0 ;  /* 0x41e0000418987df0 */ /* 0x000fe20008000898 */
[----:B------:R-:W-:Y:S01]  /*b2b0*/  R2UR UR6, R218 ;  /* 0x00000000da0672ca */ /* 0x000fe200000e0000 */
[----:B------:R-:W-:Y:S01]  /*b2c0*/  FADD R28, R28, R21 ;  /* 0x000000151c1c7221 */ /* 0x000fe20000000000 */
[----:B------:R-:W-:Y:S01]  /*b2d0*/  R2UR UR7, R219 ;  /* 0x00000000db0772ca */ /* 0x000fe200000e0000 */
[----:B------:R-:W-:-:S02]  /*b2e0*/  FADD R30, R30, R35 ;  /* 0x000000231e1e7221 */ /* 0x000fc40000000000 */
[----:B------:R-:W-:Y:S02]  /*b2f0*/  FADD R28, R28, R145 ;  /* 0x000000911c1c7221 */ /* 0x000fe40000000000 */
[----:B------:R-:W-:Y:S02]  /*b300*/  FADD R30, R30, R147 ;  /* 0x000000931e1e7221 */ /* 0x000fe40000000000 */
[----:B------:R-:W-:Y:S02]  /*b310*/  FADD R28, R28, R33 ;  /* 0x000000211c1c7221 */ /* 0x000fe40000000000 */
[----:B------:R-:W-:Y:S02]  /*b320*/  FADD R30, R30, R37 ;  /* 0x000000251e1e7221 */ /* 0x000fe40000000000 */
[----:B------:R-:W-:Y:S02]  /*b330*/  FADD R11, R28, R22 ;  /* 0x000000161c0b7221 */ /* 0x000fe40000000000 */
[----:B------:R-:W-:Y:S01]  /*b340*/  FADD R12, R30, R4 ;  /* 0x000000041e0c7221 */ /* 0x000fe20000000000 */
[----:B------:R-:W-:-:S02]  /*b350*/  WARPGROUP.DEPBAR.LE gsb0, 0x0 ;  /* 0x00008000000079c5 */ /* 0x000fc40000010000 */
[----:B------:R-:W-:Y:S02]  /*b360*/  F2FP.F16.F32.PACK_AB R24, R145, R21 ;  /* 0x000000159118723e */ /* 0x000fe400000000ff */
[----:B------:R-:W-:Y:S02]  /*b370*/  F2FP.F16.F32.PACK_AB R25, R147, R35 ;  /* 0x000000239319723e */ /* 0x000fe400000000ff */
[----:B------:R-:W-:Y:S02]  /*b380*/  F2FP.F16.F32.PACK_AB R26, R22, R33 ;  /* 0x00000021161a723e */ /* 0x000fe400000000ff */
[----:B------:R-:W-:-:S04]  /*b390*/  F2FP.F16.F32.PACK_AB R27, R4, R37 ;  /* 0x00000025041b723e */ /* 0x000fc800000000ff */
[----:B------:R-:W-:-:S06]  /*b3a0*/  WARPGROUP.ARRIVE ;  /* 0x00000000000079c5 */ /* 0x000fcc0000000000 */
[----:B------:R-:W-:Y:S03]  /*b3b0*/  HGMMA.64x128x16.F32 R152, R24, gdesc[UR4].tnspB, R152, gsb0 ;  /* 0x41e0000418987df0 */ /* 0x000fe60008000898 */
[----:B------:R-:W-:Y:S02]  /*b3c0*/  WARPGROUP.DEPBAR.LE gsb0, 0x0 ;  /* 0x00008000000079c5 */ /* 0x000fe40000010000 */
[----:B------:R-:W-:-:S04]  /*b3d0*/  SEL R25, R15, RZ, P2 ;  /* 0x000000ff0f197207 */ /* 0x000fc80001000000 */
[----:B------:R-:W-:-:S04]  /*b3e0*/  LEA R15, R25, R10, 0x3 ;  /* 0x0000000a190f7211 */ /* 0x000fc800078e18ff */
[----:B------:R-:W-:-:S04]  /*b3f0*/  PRMT R15, RZ, 0x654, R15 ;  /* 0x00000654ff0f7816 */ /* 0x000fc8000000000f */
[----:B------:R1:W-:Y:S01]  /*b400*/  SYNCS.ARRIVE.TRANS64.RED.A1T0 RZ, [R15+URZ], RZ ;  /* 0x000000ff0fff79a7 */ /* 0x0003e2000810043f */
[----:B------:R-:W-:Y:S05]  /*b410*/  @P1 BRA `(.L_x_32) ;  /* 0x0000000000b41947 */ /* 0x000fea0003800000 */
[----:B------:R-:W-:Y:S01]  /*b420*/  ISETP.LT.OR P1, PT, R7, 0x1, !P0 ;  /* 0x000000010700780c */ /* 0x000fe20004721670 */
[----:B------:R-:W-:-:S12]  /*b430*/  BSSY B0, `(.L_x_33) ;  /* 0x000002a000007945 */ /* 0x000fd80003800000 */
[----:B------:R-:W-:Y:S05]  /*b440*/  @P1 BRA `(.L_x_34) ;  /* 0x0000000000a01947 */ /* 0x000fea0003800000 */
[----:B------:R-:W-:Y:S02]  /*b450*/  LEA R4, R5, R2, 0x3 ;  /* 0x0000000205047211 */ /* 0x000fe400078e18ff */
[----:B-1----:R-:W-:Y:S02]  /*b460*/  SHF.L.U32 R15, R6, 0x1f, RZ ;  /* 0x0000001f060f7819 */ /* 0x002fe400000006ff */
[----:B------:R-:W-:Y:S02]  /*b470*/  ISETP.NE.AND P2, PT, R17, RZ, PT ;  /* 0x000000ff1100720c */ /* 0x000fe40003f45270 */
[----:B------:R-:W1:Y:S02]  /*b480*/  SYNCS.PHASECHK.TRANS64.TRYWAIT P1, [R4+URZ+0x44020], R15 ;  /* 0x0440200f040075a7 */ /* 0x000e64000802017f */
[----:B-1----:R-:W-:Y:S09]  /*b490*/  @!P1 BRA `(.L_x_35) ;  /* 0x0000002000749947 */ /* 0x002ff20003800000 */
.L_x_74:
[----:B------:R-:W-:Y:S05]  /*b4a0*/  @P2 BRA `(.L_x_36) ;  /* 0x0000000000142947 */ /* 0x000fea0003800000 */
[----:B------:R-:W-:Y:S02]  /*b4b0*/  LOP3.LUT P1, RZ, R16, 0x1f, RZ, 0xc0, !PT ;  /* 0x0000001f10ff7812 */ /* 0x000fe4000782c0ff */
[----:B-1----:R-:W-:-:S04]  /*b4c0*/  MOV R15, 0x10000 ;  /* 0x00010000000f7802 */ /* 0x002fc80000000f00 */
[----:B------:R2:W-:Y:S07]  /*b4d0*/  SYNCS.ARRIVE.TRANS64 RZ, [R4+URZ+0x44000], R15 ;  /* 0x0440000f04ff79a7 */ /* 0x0005ee000800003f */
[----:B------:R-:W-:Y:S05]  /*b4e0*/  @!P1 BRA `(.L_x_36) ;  /* 0x0000000000049947 */ /* 0x000fea0003800000 */
[----:B------:R-:W-:Y:S01]  /*b4f0*/  BPT.TRAP 0x1 ;  /* 0x000000040000795c */ /* 0x000fe20000300000 */
.L_x_36:
        /* <DEDUP_REMOVED lines=9> */
[----:B------:R-:W-:Y:S01]  /*b590*/  UMOV UR20, UR36 ;  /* 0x0000002400147c82 */ /* 0x000fe20008000000 */
[----:B------:R-:W-:Y:S01]  /*b5a0*/  UMOV UR21, UR37 ;  /* 0x0000002500157c82 */ /* 0x000fe20008000000 */
[----:B------:R-:W-:Y:S01]  /*b5b0*/  UMOV UR10, 0x40 ;  /* 0x00000040000a7882 */ /* 0x000fe20000000000 */
[----:B------:R-:W-:Y:S01]  /*b5c0*/  UMOV UR12, UR36 ;  /* 0x00000024000c7c82 */ /* 0x000fe20008000000 */
[----:B------:R-:W-:Y:S01]  /*b5d0*/  UMOV UR13, UR37 ;  /* 0x00000025000d7c82 */ /* 0x000fe20008000000 */
[----:B------:R-:W-:Y:S01]  /*b5e0*/  IADD3 R5, R5, 0x1, RZ ;  /* 0x0000000105057810 */ /* 0x000fe20007ffe0ff */
[----:B------:R-:W-:Y:S01]  /*b5f0*/  USHF.L.U32 UR19, UR19, 0x8, URZ ;  /* 0x0000000813137899 */ /* 0x000fe2000800063f */
[----:B------:R-:W-:Y:S01]  /*b600*/  IADD3 R8, R8, 0x1, RZ ;  /* 0x0000000108087810 */ /* 0x000fe20007ffe0ff */
[----:B------:R-:W-:Y:S01]  /*b610*/  UIADD3 UR17, UR17, 0x44000, URZ ;  /* 0x0004400011117890 */ /* 0x000fe2000fffe03f */
[----:B------:R-:W-:Y:S01]  /*b620*/  ISETP.NE.AND P1, PT, R5, 0x4, PT ;  /* 0x000000040500780c */ /* 0x000fe20003f25270 */
[----:B------:R-:W-:-:S02]  /*b630*/  UIADD3 UR16, UR8, 0x4000, URZ ;  /* 0x0000400008107890 */ /* 0x000fc4000fffe03f */
[----:B------:R-:W-:Y:S01]  /*b640*/  UIADD3 UR8, UR8, 0xc000, URZ ;  /* 0x0000c00008087890 */ /* 0x000fe2000fffe03f */
[----:B------:R-:W-:Y:S01]  /*b650*/  SEL R15, RZ, 0x1, P1 ;  /* 0x00000001ff0f7807 */ /* 0x000fe20000800000 */
[----:B------:R-:W-:Y:S01]  /*b660*/  UMOV UR11, UR19 ;  /* 0x00000013000b7c82 */ /* 0x000fe20008000000 */
[----:B------:R-:W-:Y:S01]  /*b670*/  UMOV UR9, UR17 ;  /* 0x0000001100097c82 */ /* 0x000fe20008000000 */
[----:B------:R-:W-:Y:S02]  /*b680*/  SEL R5, R5, RZ, P1 ;  /* 0x000000ff05057207 */ /* 0x000fe40000800000 */
[----:B------:R-:W-:Y:S01]  /*b690*/  LOP3.LUT R6, R6, R15, RZ, 0x3c, !PT ;  /* 0x0000000f06067212 */ /* 0x000fe200078e3cff */
[----:B------:R2:W-:Y:S02]  /*b6a0*/  UTMALDG.4D [UR16], [UR6], desc[UR26] ;  /* 0x00001a10060075b4 */ /* 0x0005e40008019000 */
[----:B------:R2:W-:Y:S02]  /*b6b0*/  UTMALDG.4D [UR8], [UR6], desc[UR26] ;  /* 0x00001a08060075b4 */ /* 0x0005e40008019000 */
[----:B--2---:R-:W-:-:S02]  /*b6c0*/  NOP ;  /* 0x0000000000007918 */ /* 0x004fc40000000000 */
.L_x_34:
[----:B------:R-:W-:Y:S05]  /*b6d0*/  BSYNC B0 ;  /* 0x0000000000007941 */ /* 0x000fea0003800000 */
.L_x_33:
[----:B------:R-:W-:-:S07]  /*b6e0*/  IADD3 R7, R7, -0x1, RZ ;  /* 0xffffffff07077810 */ /* 0x000fce0007ffe0ff */
.L_x_32:
[----:B------:R-:W-:Y:S02]  /*b6f0*/  ISETP.GT.AND P3, PT, R13, 0x2, PT ;  /* 0x000000020d00780c */ /* 0x000fe40003f64270 */
[----:B------:R-:W-:Y:S02]  /*b700*/  IADD3 R19, R19, 0x1, RZ ;  /* 0x0000000113137810 */ /* 0x000fe40007ffe0ff */
[----:B-1----:R-:W-:Y:S02]  /*b710*/  IADD3 R15, R25, 0x1, RZ ;  /* 0x00000001190f7810 */ /* 0x002fe40007ffe0ff */
[----:B------:R-:W-:Y:S02]  /*b720*/  ISETP.NE.AND P1, PT, R19, 0x4, PT ;  /* 0x000000041300780c */ /* 0x000fe40003f25270 */
[----:B------:R-:W-:Y:S02]  /*b730*/  ISETP.NE.AND P2, PT, R15, 0x4, PT ;  /* 0x000000040f00780c */ /* 0x000fe40003f45270 */
[----:B------:R-:W-:-:S02]  /*b740*/  SEL R21, RZ, 0x1, P1 ;  /* 0x00000001ff157807 */ /* 0x000fc40000800000 */
[----:B------:R-:W-:Y:S02]  /*b750*/  IADD3 R13, R13, -0x1, RZ ;  /* 0xffffffff0d0d7810 */ /* 0x000fe40007ffe0ff */
[----:B------:R-:W-:Y:S02]  /*b760*/  LOP3.LUT R4, R14, R21, RZ, 0x3c, !PT ;  /* 0x000000150e047212 */ /* 0x000fe400078e3cff */
[----:B------:R-:W-:Y:S02]  /*b770*/  MOV R23, R3 ;  /* 0x0000000300177202 */ /* 0x000fe40000000f00 */
[----:B------:R-:W-:Y:S02]  /*b780*/  MOV R21, R0 ;  /* 0x0000000000157202 */ /* 0x000fe40000000f00 */
[----:B------:R-:W-:Y:S02]  /*b790*/  SEL R217, R19, RZ, P1 ;  /* 0x000000ff13d97207 */ /* 0x000fe40000800000 */
[----:B------:R-:W-:Y:S01]  /*b7a0*/  SEL R15, R15, RZ, P2 ;  /* 0x000000ff0f0f7207 */ /* 0x000fe20001000000 */
[----:B------:R-:W-:Y:S06]  /*b7b0*/  @P3 BRA `(.L_x_37) ;  /* 0xffffffa800dc3947 */ /* 0x000fec000383ffff */
.L_x_24:
[----:B------:R-:W-:Y:S05]  /*b7c0*/  WARPSYNC.ALL ;  /* 0x0000000000007948 */ /* 0x000fea0003800000 */
[----:B------:R-:W2:Y:S01]  /*b7d0*/  SHFL.BFLY PT, R4, R11, 0x1, 0x1f ;  /* 0x0c201f000b047f89 */ /* 0x000ea200000e0000 */
[----:B------:R-:W-:Y:S01]  /*b7e0*/  BSSY B0, `(.L_x_38) ;  /* 0x0000024000007945 */ /* 0x000fe20003800000 */
[----:B------:R-:W-:Y:S02]  /*b7f0*/  MOV R9, 0x7f800000 ;  /* 0x7f80000000097802 */ /* 0x000fe40000000f00 */
[----:B------:R-:W1:Y:S01]  /*b800*/  SHFL.BFLY PT, R5, R12, 0x1, 0x1f ;  /* 0x0c201f000c057f89 */ /* 0x000e6200000e0000 */
[----:B------:R-:W-:Y:S01]  /*b810*/  MOV R8, 0x3f800000 ;  /* 0x3f80000000087802 */ /* 0x000fe20000000f00 */
[----:B--2---:R-:W-:Y:S01]  /*b820*/  FADD R4, R4, R11 ;  /* 0x0000000b04047221 */ /* 0x004fe20000000000 */
[----:B------:R-:W-:Y:S01]  /*b830*/  MOV R11, 0x7f800000 ;  /* 0x7f800000000b7802 */ /* 0x000fe20000000f00 */
[----:B-1----:R-:W-:-:S03]  /*b840*/  FADD R18, R5, R12 ;  /* 0x0000000c05127221 */ /* 0x002fc60000000000 */
[----:B------:R-:W1:Y:S01]  /*b850*/  SHFL.BFLY PT, R7, R4, 0x2, 0x1f ;  /* 0x0c401f0004077f89 */ /* 0x000e6200000e0000 */
[----:B------:R-:W-:-:S03]  /*b860*/  MOV R5, 0x3f800000 ;  /* 0x3f80000000057802 */ /* 0x000fc60000000f00 */
[----:B------:R-:W2:Y:S01]  /*b870*/  SHFL.BFLY PT, R19, R18, 0x2, 0x1f ;  /* 0x0c401f0012137f89 */ /* 0x000ea200000e0000 */
[C---:B-1----:R-:W-:Y:S01]  /*b880*/  FSETP.NE.AND P0, PT, R4.reuse, -R7, PT ;  /* 0x800000070400720b */ /* 0x042fe20003f05000 */
[----:B------:R-:W-:Y:S01]  /*b890*/  FADD R6, R4, R7 ;  /* 0x0000000704067221 */ /* 0x000fe20000000000 */
[----:B--2---:R-:W-:-:S11]  /*b8a0*/  FADD R7, R18, R19 ;  /* 0x0000001312077221 */ /* 0x004fd60000000000 */
[----:B------:R-:W-:Y:S05]  /*b8b0*/  @!P0 BRA `(.L_x_39) ;  /* 0x0000000000588947 */ /* 0x000fea0003800000 */
[----:B------:R-:W-:Y:S01]  /*b8c0*/  IADD3 R4, R6, 0x1800000, RZ ;  /* 0x0180000006047810 */ /* 0x000fe20007ffe0ff */
[----:B------:R-:W-:Y:S03]  /*b8d0*/  BSSY B1, `(.L_x_40) ;  /* 0x000000d000017945 */ /* 0x000fe60003800000 */
[----:B------:R-:W-:-:S04]  /*b8e0*/  LOP3.LUT R4, R4, 0x7f800000, RZ, 0xc0, !PT ;  /* 0x7f80000004047812 */ /* 0x000fc800078ec0ff */
[----:B------:R-:W-:-:S13]  /*b8f0*/  ISETP.GT.U32.AND P0, PT, R4, 0x1ffffff, PT ;  /* 0x01ffffff0400780c */ /* 0x000fda0003f04070 */
[----:B------:R-:W-:Y:S05]  /*b900*/  @P0 BRA `(.L_x_41) ;  /* 0x0000000000140947 */ /* 0x000fea0003800000 */
[----:B------:R-:W-:Y:S02]  /*b910*/  MOV R5, R6 ;  /* 0x0000000600057202 */ /* 0x000fe40000000f00 */
[----:B------:R-:W-:-:S07]  /*b920*/  MOV R14, 0xb940 ;  /* 0x0000b940000e7802 */ /* 0x000fce0000000f00 */
[----:B------:R-:W-:Y:S05]  /*b930*/  CALL.REL.NOINC `($__internal_0_$__cuda_sm20_rcp_rn_f32_slowpath) ;  /* 0x0000001c00607944 */ /* 0x000fea0003c00000 */
[----:B------:R-:W-:Y:S01]  /*b940*/  MOV R5, R10 ;  /* 0x0000000a00057202 */ /* 0x000fe20000000f00 */
[----:B------:R-:W-:Y:S06]  /*b950*/  BRA `(.L_x_42) ;  /* 0x0000000000107947 */ /* 0x000fec0003800000 */
.L_x_41:
[----:B------:R-:W1:Y:S02]  /*b960*/  MUFU.RCP R5, R6 ;  /* 0x0000000600057308 */ /* 0x000e640000001000 */
[----:B-1----:R-:W-:-:S04]  /*b970*/  FFMA R4, R6, R5, -1 ;  /* 0xbf80000006047423 */ /* 0x002fc80000000005 */
[----:B------:R-:W-:-:S04]  /*b980*/  FADD.FTZ R4, -R4, -RZ ;  /* 0x800000ff04047221 */ /* 0x000fc80000010100 */
[----:B------:R-:W-:-:S07]  /*b990*/  FFMA R5, R5, R4, R5 ;  /* 0x0000000405057223 */ /* 0x000fce0000000005 */
.L_x_42:
[----:B------:R-:W-:Y:S05]  /*b9a0*/  BSYNC B1 ;  /* 0x0000000000017941 */ /* 0x000fea0003800000 */
.L_x_40:
[----:B------:R-:W-:Y:S01]  /*b9b0*/  FSETP.GEU.AND P0, PT, |R6|, 1.175494350822287508e-38, PT ;  /* 0x008000000600780b */ /* 0x000fe20003f0e200 */
[----:B------:R-:W-:-:S12]  /*b9c0*/  ULDC UR6, c[0x0][0x600] ;  /* 0x0001800000067ab9 */ /* 0x000fd80000000800 */
[----:B------:R-:W-:-:S04]  /*b9d0*/  @!P0 FMUL R6, R6, 16777216 ;  /* 0x4b80000006068820 */ /* 0x000fc80000400000 */
[----:B------:R-:W1:Y:S02]  /*b9e0*/  MUFU.LG2 R4, R6 ;  /* 0x0000000600047308 */ /* 0x000e640000000c00 */
[----:B-1----:R-:W-:-:S04]  /*b9f0*/  @!P0 FADD R4, R4, -24 ;  /* 0xc1c0000004048421 */ /* 0x002fc80000000000 */
[----:B------:R-:W-:-:S04]  /*ba00*/  FMUL R4, R4, 0.69314718246459960938 ;  /* 0x3f31721804047820 */ /* 0x000fc80000400000 */
[----:B------:R-:W-:-:S07]  /*ba10*/  FFMA R11, R3, UR6, R4 ;  /* 0x00000006030b7c23 */ /* 0x000fce0008000004 */
.L_x_39:
[----:B------:R-:W-:Y:S05]  /*ba20*/  BSYNC B0 ;  /* 0x0000000000007941 */ /* 0x000fea0003800000 */
.L_x_38:
[----:B------:R-:W-:Y:S01]  /*ba30*/  FSETP.NE.AND P0, PT, R18, -R19, PT ;  /* 0x800000131200720b */ /* 0x000fe20003f05000 */
[----:B------:R-:W-:Y:S01]  /*ba40*/  ULDC UR4, c[0x0][0x608] ;  /* 0x0001820000047ab9 */ /* 0x000fe20000000800 */
[----:B------:R-:W-:Y:S01]  /*ba50*/  BSSY B0, `(.L_x_43) ;  /* 0x0000039000007945 */ /* 0x000fe20003800000 */
[----:B------:R-:W-:-:S04]  /*ba60*/  FMUL R5, R5, UR4 ;  /* 0x0000000405057c20 */ /* 0x000fc80008400000 */
        /* <DEDUP_REMOVED lines=32> */
[----:B------:R-:W-:Y:S06]  /*bc70*/  @!P0 BRA `(.L_x_44) ;  /* 0x0000000000588947 */ /* 0x000fec0003800000 */
        /* <DEDUP_REMOVED lines=10> */
.L_x_46:
[----:B------:R-:W1:Y:S02]  /*bd20*/  MUFU.RCP R8, R7 ;  /* 0x0000000700087308 */ /* 0x000e640000001000 */
[----:B-1----:R-:W-:-:S04]  /*bd30*/  FFMA R3, R7, R8, -1 ;  /* 0xbf80000007037423 */ /* 0x002fc80000000008 */
[----:B------:R-:W-:-:S04]  /*bd40*/  FADD.FTZ R3, -R3, -RZ ;  /* 0x800000ff03037221 */ /* 0x000fc80000010100 */
[----:B------:R-:W-:-:S07]  /*bd50*/  FFMA R8, R8, R3, R8 ;  /* 0x0000000308087223 */ /* 0x000fce0000000008 */
.L_x_47:
[----:B------:R-:W-:Y:S05]  /*bd60*/  BSYNC B1 ;  /* 0x0000000000017941 */ /* 0x000fea0003800000 */
.L_x_45:
[----:B------:R-:W-:Y:S01]  /*bd70*/  FSETP.GEU.AND P0, PT, |R7|, 1.175494350822287508e-38, PT ;  /* 0x008000000700780b */ /* 0x000fe20003f0e200 */
[----:B------:R-:W-:-:S12]  /*bd80*/  ULDC UR4, c[0x0][0x600] ;  /* 0x0001800000047ab9 */ /* 0x000fd80000000800 */
[----:B------:R-:W-:-:S04]  /*bd90*/  @!P0 FMUL R7, R7, 16777216 ;  /* 0x4b80000007078820 */ /* 0x000fc80000400000 */
[----:B------:R-:W1:Y:S02]  /*bda0*/  MUFU.LG2 R3, R7 ;  /* 0x0000000700037308 */ /* 0x000e640000000c00 */
[----:B-1----:R-:W-:-:S04]  /*bdb0*/  @!P0 FADD R3, R3, -24 ;  /* 0xc1c0000003038421 */ /* 0x002fc80000000000 */
[----:B------:R-:W-:-:S04]  /*bdc0*/  FMUL R3, R3, 0.69314718246459960938 ;  /* 0x3f31721803037820 */ /* 0x000fc80000400000 */
[----:B------:R-:W-:-:S07]  /*bdd0*/  FFMA R9, R0, UR4, R3 ;  /* 0x0000000400097c23 */ /* 0x000fce0008000003 */
.L_x_44:
[----:B------:R-:W-:Y:S05]  /*bde0*/  BSYNC B0 ;  /* 0x0000000000007941 */ /* 0x000fea0003800000 */
.L_x_43:
[C---:B------:R-:W-:Y:S01]  /*bdf0*/  LOP3.LUT P0, RZ, R16.reuse, 0x3, RZ, 0xc0, !PT ;  /* 0x0000000310ff7812 */ /* 0x040fe2000780c0ff */
[----:B------:R-:W-:Y:S01]  /*be00*/  ULDC UR4, c[0x0][0x608] ;  /* 0x0001820000047ab9 */ /* 0x000fe20000000800 */
[----:B------:R-:W-:Y:S01]  /*be10*/  LOP3.LUT R0, R16, 0x60, RZ, 0xc0, !PT ;  /* 0x0000006010007812 */ /* 0x000fe200078ec0ff */
[----:B------:R-:W-:Y:S01]  /*be20*/  ULDC.64 UR8, c[0x0][0x208] ;  /* 0x0000820000087ab9 */ /* 0x000fe20000000a00 */
[----:B------:R-:W-:Y:S01]  /*be30*/  FMUL R8, R8, UR4 ;  /* 0x0000000408087c20 */ /* 0x000fe20008400000 */
[----:B------:R-:W-:Y:S01]  /*be40*/  BSSY B0, `(.L_x_48) ;  /* 0x0000018000007945 */ /* 0x000fe20003800000 */
[----:B------:R-:W-:-:S07]  /*be50*/  SHF.R.U32.HI R18, RZ, 0x5, R0 ;  /* 0x00000005ff127819 */ /* 0x000fce0000011600 */
[----:B------:R-:W-:Y:S05]  /*be60*/  @P0 BRA `(.L_x_49) ;  /* 0x0000000000540947 */ /* 0x000fea0003800000 */
[----:B------:R-:W1:Y:S01]  /*be70*/  S2UR UR4, SR_CTAID.X ;  /* 0x00000000000479c3 */ /* 0x000e620000002500 */
[----:B------:R-:W-:Y:S02]  /*be80*/  SHF.R.U32.HI R0, RZ, 0x2, R16 ;  /* 0x00000002ff007819 */ /* 0x000fe40000011610 */
[----:B------:R-:W-:Y:S02]  /*be90*/  SHF.L.U32 R3, R18, 0x4, RZ ;  /* 0x0000000412037819 */ /* 0x000fe400000006ff */
[----:B------:R-:W-:-:S04]  /*bea0*/  LOP3.LUT R0, R0, 0x7, RZ, 0xc0, !PT ;  /* 0x0000000700007812 */ /* 0x000fc800078ec0ff */
[----:B------:R-:W-:Y:S01]  /*beb0*/  LOP3.LUT R0, R3, 0xfffffff0, R0, 0xe2, !PT ;  /* 0xfffffff003007812 */ /* 0x000fe200078ee200 */
[----:B-1----:R-:W-:-:S03]  /*bec0*/  USHF.L.U32 UR6, UR4, 0x6, URZ ;  /* 0x0000000604067899 */ /* 0x002fc6000800063f */
[----:B------:R-:W-:Y:S02]  /*bed0*/  ULDC.64 UR4, c[0x0][0x688] ;  /* 0x0001a20000047ab9 */ /* 0x000fe40000000a00 */
[----:B------:R-:W-:Y:S02]  /*bee0*/  UIMAD UR4, UR36, UR4, UR6 ;  /* 0x00000004240472a4 */ /* 0x000fe4000f8e0206 */
[----:B------:R-:W-:Y:S02]  /*bef0*/  LOP3.LUT R3, R0, UR6, RZ, 0xfc, !PT ;  /* 0x0000000600037c12 */ /* 0x000fe4000f8efcff */
[----:B------:R-:W-:Y:S02]  /*bf00*/  UIMAD UR4, UR37, UR5, UR4 ;  /* 0x00000005250472a4 */ /* 0x000fe4000f8e0204 */
[C---:B------:R-:W-:Y:S01]  /*bf10*/  IADD3 R4, R3.reuse, 0x8, RZ ;  /* 0x0000000803047810 */ /* 0x040fe20007ffe0ff */
[----:B------:R-:W-:Y:S02]  /*bf20*/  ULDC UR5, c[0x0][0x288] ;  /* 0x0000a20000057ab9 */ /* 0x000fe40000000800 */
[----:B------:R-:W-:-:S02]  /*bf30*/  ISETP.GE.U32.AND P0, PT, R3, UR5, PT ;  /* 0x0000000503007c0c */ /* 0x000fc4000bf06070 */
[----:B------:R-:W-:Y:S02]  /*bf40*/  IADD3 R0, P2, R0, UR4, RZ ;  /* 0x0000000400007c10 */ /* 0x000fe4000ff5e0ff */
[----:B------:R-:W-:Y:S01]  /*bf50*/  ISETP.GE.U32.AND P1, PT, R4, UR5, PT ;  /* 0x0000000504007c0c */ /* 0x000fe2000bf26070 */
[----:B------:R-:W-:Y:S01]  /*bf60*/  ULDC.64 UR4, c[0x0][0x680] ;  /* 0x0001a00000047ab9 */ /* 0x000fe20000000a00 */
[----:B------:R-:W-:Y:S02]  /*bf70*/  IADD3.X R3, RZ, RZ, RZ, P2, !PT ;  /* 0x000000ffff037210 */ /* 0x000fe400017fe4ff */
[----:B------:R-:W-:-:S04]  /*bf80*/  LEA R4, P2, R0, UR4, 0x2 ;  /* 0x0000000400047c11 */ /* 0x000fc8000f8410ff */
[----:B------:R-:W-:-:S05]  /*bf90*/  LEA.HI.X R5, R0, UR5, R3, 0x2, P2 ;  /* 0x0000000500057c11 */ /* 0x000fca00090f1403 */
[----:B------:R1:W-:Y:S04]  /*bfa0*/  @!P0 STG.E desc[UR8][R4.64], R11 ;  /* 0x0000000b04008986 */ /* 0x0003e8000c101908 */
[----:B------:R1:W-:Y:S02]  /*bfb0*/  @!P1 STG.E desc[UR8][R4.64+0x20], R9 ;  /* 0x0000200904009986 */ /* 0x0003e4000c101908 */
.L_x_49:
[----:B------:R-:W-:Y:S05]  /*bfc0*/  BSYNC B0 ;  /* 0x0000000000007941 */ /* 0x000fea0003800000 */
.L_x_48:
[----:B------:R-:W-:Y:S01]  /*bfd0*/  ULDC.64 UR4, c[0x0][0x730] ;  /* 0x0001cc0000047ab9 */ /* 0x000fe20000000a00 */
[-C--:B------:R-:W-:Y:S01]  /*bfe0*/  FMUL R154, R154, R8.reuse ;  /* 0x000000089a9a7220 */ /* 0x080fe20000400000 */
[----:B------:R-:W-:Y:S01]  /*bff0*/  ISETP.NE.U32.AND P0, PT, RZ, UR4, PT ;  /* 0x00000004ff007c0c */ /* 0x000fe2000bf05070 */
[-C--:B------:R-:W-:Y:S01]  /*c000*/  FMUL R44, R155, R8.reuse ;  /* 0x000000089b2c7220 */ /* 0x080fe20000400000 */
[-C--:B------:R-:W-:Y:S01]  /*c010*/  FMUL R158, R158, R8.reuse ;  /* 0x000000089e9e7220 */ /* 0x080fe20000400000 */
[-C--:B------:R-:W-:Y:S01]  /*c020*/  FMUL R48, R159, R8.reuse ;  /* 0x000000089f307220 */ /* 0x080fe20000400000 */
[----:B------:R-:W-:Y:S01]  /*c030*/  ISETP.NE.AND.EX P0, PT, RZ, UR5, PT, P0 ;  /* 0x00000005ff007c0c */ /* 0x000fe2000bf05300 */
        /* <DEDUP_REMOVED lines=28> */
[----:B------:R-:W-:Y:S06]  /*c200*/  @P0 BRA `(.L_x_50) ;  /* 0x0000000000200947 */ /* 0x000fec0003800000 */
[----:B------:R-:W-:Y:S02]  /*c210*/  ULDC.64 UR4, c[0x0][0x728] ;  /* 0x0001ca0000047ab9 */ /* 0x000fe40000000a00 */
[----:B------:R-:W-:-:S04]  /*c220*/  ISETP.NE.U32.AND P0, PT, RZ, UR4, PT ;  /* 0x00000004ff007c0c */ /* 0x000fc8000bf05070 */
[----:B------:R-:W-:-:S13]  /*c230*/  ISETP.NE.AND.EX P0, PT, RZ, UR5, PT, P0 ;  /* 0x00000005ff007c0c */ /* 0x000fda000bf05300 */
[----:B------:R-:W-:Y:S05]  /*c240*/  @!P0 BRA `(.L_x_51) ;  /* 0x00000000000c8947 */ /* 0x000fea0003800000 */
[----:B-1----:R-:W1:Y:S02]  /*c250*/  LDC.64 R4, c[0x0][0x728] ;  /* 0x0001ca00ff047b82 */ /* 0x002e640000000a00 */
[----:B-1----:R2:W5:Y:S01]  /*c260*/  LDG.E R4, desc[UR8][R4.64] ;  /* 0x0000000804047981 */ /* 0x002562000c1e1900 */
[----:B------:R-:W-:Y:S05]  /*c270*/  BRA `(.L_x_50) ;  /* 0x0000000000047947 */ /* 0x000fea0003800000 */
.L_x_51:
[----:B-1----:R-:W3:Y:S02]  /*c280*/  LDC R4, c[0x0][0x720] ;  /* 0x0001c800ff047b82 */ /* 0x002ee40000000800 */
.L_x_50:
[----:B------:R-:W-:Y:S02]  /*c290*/  MOV R0, RZ ;  /* 0x000000ff00007202 */ /* 0x000fe40000000f00 */
[----:B---3-5:R-:W-:Y:S02]  /*c2a0*/  MOV R59, R4 ;  /* 0x00000004003b7202 */ /* 0x028fe40000000f00 */
[----:B------:R-:W-:-:S13]  /*c2b0*/  LOP3.LUT P0, RZ, R0, 0x1bf, RZ, 0xc0, !PT ;  /* 0x000001bf00ff7812 */ /* 0x000fda000780c0ff */
[----:B------:R-:W-:Y:S05]  /*c2c0*/  @!P0 BRA `(.L_x_52) ;  /* 0x0000000000408947 */ /* 0x000fea0003800000 */
[----:B------:R-:W-:Y:S01]  /*c2d0*/  MOV R0, 0x0 ;  /* 0x0000000000007802 */ /* 0x000fe20000000f00 */
[----:B------:R-:W-:Y:S01]  /*c2e0*/  ULDC.64 UR4, c[0x4][0x70] ;  /* 0x01001c0000047ab9 */ /* 0x000fe20000000a00 */
[----:B------:R-:W-:Y:S01]  /*c2f0*/  ULDC.64 UR6, c[0x4][0x8] ;  /* 0x0100020000067ab9 */ /* 0x000fe20000000a00 */
[----:B-1----:R-:W-:Y:S01]  /*c300*/  MOV R4, UR4 ;  /* 0x0000000400047c02 */ /* 0x002fe20008000f00 */
[----:B------:R1:W3:Y:S01]  /*c310*/  LDC.64 R14, c[0x4][R0] ;  /* 0x01000000000e7b82 */ /* 0x0002e20000000a00 */
[----:B--2---:R-:W-:Y:S01]  /*c320*/  MOV R5, UR5 ;  /* 0x0000000500057c02 */ /* 0x004fe20008000f00 */
[----:B------:R-:W-:Y:S01]  /*c330*/  ULDC.64 UR4, c[0x4][0x78] ;  /* 0x01001e0000047ab9 */ /* 0x000fe20000000a00 */
[----:B------:R-:W-:Y:S02]  /*c340*/  MOV R10, UR6 ;  /* 0x00000006000a7c02 */ /* 0x000fe40008000f00 */
[----:B------:R-:W-:Y:S02]  /*c350*/  MOV R6, UR4 ;  /* 0x0000000400067c02 */ /* 0x000fe40008000f00 */
[----:B------:R-:W-:-:S02]  /*c360*/  MOV R7, UR5 ;  /* 0x0000000500077c02 */ /* 0x000fc40008000f00 */
[----:B------:R-:W-:Y:S02]  /*c370*/  MOV R11, UR7 ;  /* 0x00000007000b7c02 */ /* 0x000fe40008000f00 */
[----:B------:R-:W-:Y:S02]  /*c380*/  MOV R8, 0x70 ;  /* 0x0000007000087802 */ /* 0x000fe40000000f00 */
[----:B------:R-:W-:Y:S02]  /*c390*/  MOV R12, 0x1 ;  /* 0x00000001000c7802 */ /* 0x000fe40000000f00 */
[----:B-1----:R-:W-:-:S07]  /*c3a0*/  MOV R13, RZ ;  /* 0x000000ff000d7202 */ /* 0x002fce0000000f00 */
[----:B------:R-:W-:-:S07]  /*c3b0*/  LEPC R20, `(.L_x_52) ;  /* 0x000000001014794e */ /* 0x000fce0000000000 */
[----:B---3--:R-:W-:Y:S05]  /*c3c0*/  CALL.ABS.NOINC R14 ;  /* 0x000000000e007343 */ /* 0x008fea0003c00000 */
.L_x_52:
        /* <DEDUP_REMOVED lines=18> */
.L_x_53:
[----:B------:R-:W-:Y:S01]  /*c4f0*/  ULDC.64 UR4, c[0x0][0x730] ;  /* 0x0001cc0000047ab9 */ /* 0x000fe20000000a00 */
[----:B------:R-:W-:Y:S02]  /*c500*/  SHF.L.U32 R0, R16, 0x5, RZ ;  /* 0x0000000510007819 */ /* 0x000fe400000006ff */
[----:B------:R-:W-:Y:S02]  /*c510*/  ISETP.NE.U32.AND P0, PT, RZ, UR4, PT ;  /* 0x00000004ff007c0c */ /* 0x000fe4000bf05070 */
[----:B-1----:R-:W-:Y:S02]  /*c520*/  SHF.R.U32.HI R4, RZ, 0x1, R16 ;  /* 0x00000001ff047819 */ /* 0x002fe40000011610 */
[----:B------:R-:W-:Y:S02]  /*c530*/  ISETP.NE.AND.EX P0, PT, RZ, UR5, PT, P0 ;  /* 0x00000005ff007c0c */ /* 0x000fe4000bf05300 */
[C---:B------:R-:W-:Y:S02]  /*c540*/  LOP3.LUT R3, R0.reuse, 0xc0, RZ, 0xc0, !PT ;  /* 0x000000c000037812 */ /* 0x040fe400078ec0ff */
[----:B--2---:R-:W-:-:S02]  /*c550*/  LOP3.LUT R5, R0, 0x20, RZ, 0xc0, !PT ;  /* 0x0000002000057812 */ /* 0x004fc400078ec0ff */
[----:B------:R-:W-:Y:S02]  /*c560*/  LOP3.LUT R3, R3, 0x8, R4, 0xf8, !PT ;  /* 0x0000000803037812 */ /* 0x000fe400078ef804 */
[----:B------:R-:W-:Y:S02]  /*c570*/  SHF.L.U32 R4, R16, 0x2, RZ ;  /* 0x0000000210047819 */ /* 0x000fe400000006ff */
[----:B------:R-:W-:Y:S02]  /*c580*/  IADD3 R17, R17, 0x1f, RZ ;  /* 0x0000001f11117810 */ /* 0x000fe40007ffe0ff */
[----:B------:R-:W-:Y:S01]  /*c590*/  LEA R5, R18, R5, 0x9 ;  /* 0x0000000512057211 */ /* 0x000fe200078e48ff */
[----:B------:R-:W1:Y:S01]  /*c5a0*/  @P0 LDC R59, c[0x0][0x720] ;  /* 0x0001c800ff3b0b82 */ /* 0x000e620000000800 */
[----:B------:R-:W-:Y:S02]  /*c5b0*/  LOP3.LUT R3, R3, 0x18, R4, 0x78, !PT ;  /* 0x0000001803037812 */ /* 0x000fe400078e7804 */
[----:B------:R-:W-:-:S02]  /*c5c0*/  LOP3.LUT R0, R0, 0x100, RZ, 0xc0, !PT ;  /* 0x0000010000007812 */ /* 0x000fc400078ec0ff */
[----:B------:R-:W-:Y:S02]  /*c5d0*/  ISETP.GT.U32.AND P1, PT, R17, 0x3e, PT ;  /* 0x0000003e1100780c */ /* 0x000fe40003f24070 */
[----:B------:R-:W-:Y:S02]  /*c5e0*/  IADD3 R3, R3, R5, R0 ;  /* 0x0000000503037210 */ /* 0x000fe40007ffe000 */
[----:B------:R-:W-:Y:S02]  /*c5f0*/  LOP3.LUT P0, RZ, R16, 0x4, RZ, 0xc0, !PT ;  /* 0x0000000410ff7812 */ /* 0x000fe4000780c0ff */
[----:B------:R-:W-:Y:S01]  /*c600*/  LEA R3, R3, R2, 0x1 ;  /* 0x0000000203037211 */ /* 0x000fe200078e08ff */
[-C--:B-1----:R-:W-:Y:S01]  /*c610*/  FMUL R4, R152, R59.reuse ;  /* 0x0000003b98047220 */ /* 0x082fe20000400000 */
        /* <DEDUP_REMOVED lines=9> */
[----:B------:R-:W-:Y:S01]  /*c6b0*/  F2FP.F16.F32.PACK_AB R4, R5, R4 ;  /* 0x000000040504723e */ /* 0x000fe200000000ff */
        /* <DEDUP_REMOVED lines=8> */
[----:B------:R-:W-:Y:S01]  /*c740*/  MOV R0, 0x10 ;  /* 0x0000001000007802 */ /* 0x000fe20000000f00 */
        /* <DEDUP_REMOVED lines=48> */
[----:B------:R-:W-:Y:S01]  /*ca50*/  FMUL R59, R214, R59 ;  /* 0x0000003bd63b7220 */ /* 0x000fe20000400000 */
[----:B------:R-:W-:-:S02]  /*ca60*/  F2FP.F16.F32.PACK_AB R8, R13, R10 ;  /* 0x0000000a0d08723e */ /* 0x000fc400000000ff */
[----:B------:R-:W-:Y:S02]  /*ca70*/  F2FP.F16.F32.PACK_AB R9, R15, R12 ;  /* 0x0000000c0f09723e */ /* 0x000fe400000000ff */
[----:B------:R-:W-:Y:S02]  /*ca80*/  F2FP.F16.F32.PACK_AB R10, R17, R14 ;  /* 0x0000000e110a723e */ /* 0x000fe400000000ff */
[----:B------:R-:W-:Y:S02]  /*ca90*/  F2FP.F16.F32.PACK_AB R11, R19, R16 ;  /* 0x00000010130b723e */ /* 0x000fe400000000ff */
[----:B------:R-:W-:Y:S02]  /*caa0*/  SEL R0, R0, 0xfffffff0, !P0 ;  /* 0xfffffff000007807 */ /* 0x000fe40004000000 */
[----:B------:R-:W-:Y:S01]  /*cab0*/  IADD3 R13, R3, 0x1000, RZ ;  /* 0x00001000030d7810 */ /* 0x000fe20007ffe0ff */
[----:B------:R-:W-:Y:S06]  /*cac0*/  @P1 BRA `(.L_x_54) ;  /* 0x0000000000041947 */ /* 0x000fec0003800000 */
[----:B------:R-:W-:-:S04]  /*cad0*/  DEPBAR.LE SB0, 0x1 ;  /* 0x000080400000791a */ /* 0x000fc80000000000 */
.L_x_54:
[----:B------:R-:W-:Y:S05]  /*cae0*/  WARPSYNC.ALL ;  /* 0x0000000000007948 */ /* 0x000fea0003800000 */
[----:B------:R-:W-:Y:S01]  /*caf0*/  BAR.SYNC.DEFER_BLOCKING 0x1, 0x80 ;  /* 0x0042000000007b1d */ /* 0x000fe20000010000 */
[C---:B------:R-:W-:Y:S02]  /*cb00*/  LEA R13, R0.reuse, R13, 0x1 ;  /* 0x0000000d000d7211 */ /* 0x040fe400078e08ff */
[----:B------:R-:W-:Y:S02]  /*cb10*/  LEA R0, R0, R3, 0x1 ;  /* 0x0000000300007211 */ /* 0x000fe400078e08ff */
[----:B------:R-:W-:Y:S01]  /*cb20*/  F2FP.F16.F32.PACK_AB R16, R18, R21 ;  /* 0x000000151210723e */ /* 0x000fe200000000ff */
[----:B------:R-:W-:Y:S01]  /*cb30*/  BSSY B0, `(.L_x_55) ;  /* 0x000001e000007945 */ /* 0x000fe20003800000 */
[----:B------:R-:W-:-:S02]  /*cb40*/  F2FP.F16.F32.PACK_AB R17, R20, R23 ;  /* 0x000000171411723e */ /* 0x000fc400000000ff */
[----:B------:R-:W-:Y:S02]  /*cb50*/  F2FP.F16.F32.PACK_AB R18, R22, R25 ;  /* 0x000000191612723e */ /* 0x000fe400000000ff */
[----:B------:R-:W-:Y:S02]  /*cb60*/  F2FP.F16.F32.PACK_AB R19, R24, R27 ;  /* 0x0000001b1813723e */ /* 0x000fe400000000ff */
[----:B------:R-:W-:Y:S02]  /*cb70*/  F2FP.F16.F32.PACK_AB R20, R26, R29 ;  /* 0x0000001d1a14723e */ /* 0x000fe400000000ff */
[----:B------:R-:W-:Y:S02]  /*cb80*/  F2FP.F16.F32.PACK_AB R21, R28, R31 ;  /* 0x0000001f1c15723e */ /* 0x000fe400000000ff */
[----:B------:R-:W-:Y:S02]  /*cb90*/  F2FP.F16.F32.PACK_AB R22, R30, R33 ;  /* 0x000000211e16723e */ /* 0x000fe400000000ff */
[----:B------:R-:W-:Y:S01]  /*cba0*/  F2FP.F16.F32.PACK_AB R23, R32, R35 ;  /* 0x000000232017723e */ /* 0x000fe200000000ff */
[----:B------:R1:W-:Y:S04]  /*cbb0*/  STSM.16.M88.4 [R3], R4 ;  /* 0x0000000403007844 */ /* 0x0003e80000000200 */
[----:B------:R1:W-:Y:S01]  /*cbc0*/  STSM.16.M88.4 [R0], R8 ;  /* 0x0000000800007844 */ /* 0x0003e20000000200 */
[----:B------:R-:W-:Y:S01]  /*cbd0*/  @!PT LDS RZ, [RZ] ;  /* 0x00000000fffff984 */ /* 0x000fe20000000800 */
[----:B------:R-:W-:Y:S01]  /*cbe0*/  @!PT LDS RZ, [RZ] ;  /* 0x00000000fffff984 */ /* 0x000fe20000000800 */
[----:B------:R-:W-:Y:S01]  /*cbf0*/  @!PT LDS RZ, [RZ] ;  /* 0x00000000fffff984 */ /* 0x000fe20000000800 */
[----:B------:R-:W-:Y:S01]  /*cc00*/  @!PT LDS RZ, [RZ] ;  /* 0x00000000fffff984 */ /* 0x000fe20000000800 */
[----:B------:R2:W-:Y:S06]  /*cc10*/  MEMBAR.ALL.CTA ;  /* 0x0000000000007992 */ /* 0x0005ec0000008000 */
[----:B--2---:R-:W2:Y:S02]  /*cc20*/  FENCE.VIEW.ASYNC.S ;  /* 0x00000000000073c6 */ /* 0x004ea40000000000 */
[----:B--2---:R-:W-:Y:S06]  /*cc30*/  BAR.SYNC.DEFER_BLOCKING 0x1, 0x80 ;  /* 0x0042000000007b1d */ /* 0x004fec0000010000 */
[----:B------:R-:W-:Y:S05]  /*cc40*/  @P1 BRA `(.L_x_56) ;  /* 0x0000000000301947 */ /* 0x000fea0003800000 */
[----:B------:R-:W2:Y:S01]  /*cc50*/  S2UR UR10, SR_CTAID.X ;  /* 0x00000000000a79c3 */ /* 0x000ea20000002500 */
[----:B------:R-:W-:Y:S01]  /*cc60*/  ULDC.64 UR4, c[0x0][0x198] ;  /* 0x0000660000047ab9 */ /* 0x000fe20000000a00 */
[----:B------:R-:W-:Y:S01]  /*cc70*/  R2UR UR8, R2 ;  /* 0x00000000020872ca */ /* 0x000fe200000e0000 */
[----:B------:R-:W-:Y:S01]  /*cc80*/  UIADD3 UR4, UP0, UR4, 0x670, URZ ;  /* 0x0000067004047890 */ /* 0x000fe2000ff1e03f */
[----:B------:R-:W-:Y:S01]  /*cc90*/  UMOV UR9, URZ ;  /* 0x0000003f00097c82 */ /* 0x000fe20008000000 */
[----:B------:R-:W-:Y:S02]  /*cca0*/  UMOV UR11, UR36 ;  /* 0x00000024000b7c82 */ /* 0x000fe40008000000 */
[----:B------:R-:W-:Y:S01]  /*ccb0*/  UIADD3.X UR5, URZ, UR5, URZ, UP0, !UPT ;  /* 0x000000053f057290 */ /* 0x000fe200087fe43f */
[----:B------:R-:W-:Y:S01]  /*ccc0*/  UMOV UR12, UR37 ;  /* 0x00000025000c7c82 */ /* 0x000fe20008000000 */
[----:B--2---:R-:W-:-:S09]  /*ccd0*/  USHF.L.U32 UR10, UR10, 0x6, URZ ;  /* 0x000000060a0a7899 */ /* 0x004fd2000800063f */
[----:B------:R2:W-:Y:S01]  /*cce0*/  UTMASTG.4D [UR8], [UR4] ;  /* 0x00000008040073b5 */ /* 0x0005e20008018000 */
[----:B------:R0:W-:Y:S01]  /*ccf0*/  UTMACMDFLUSH ;  /* 0x00000000000079b7 */ /* 0x0001e20000000000 */
[----:B--2---:R-:W-:-:S04]  /*cd00*/  DEPBAR.LE SB0, 0x1 ;  /* 0x000080400000791a */ /* 0x004fc80000000000 */
.L_x_56:
[----:B------:R-:W-:Y:S05]  /*cd10*/  BSYNC B0 ;  /* 0x0000000000007941 */ /* 0x000fea0003800000 */
.L_x_55:
[----:B------:R-:W-:Y:S01]  /*cd20*/  BAR.SYNC.DEFER_BLOCKING 0x1, 0x80 ;  /* 0x0042000000007b1d */ /* 0x000fe20000010000 */
[----:B-1----:R-:W-:Y:S02]  /*cd30*/  F2FP.F16.F32.PACK_AB R4, R34, R37 ;  /* 0x000000252204723e */ /* 0x002fe400000000ff */
[----:B------:R-:W-:Y:S02]  /*cd40*/  F2FP.F16.F32.PACK_AB R5, R36, R39 ;  /* 0x000000272405723e */ /* 0x000fe400000000ff */
[----:B------:R-:W-:Y:S01]  /*cd50*/  F2FP.F16.F32.PACK_AB R6, R38, R41 ;  /* 0x000000292606723e */ /* 0x000fe200000000ff */
[----:B------:R-:W-:Y:S01]  /*cd60*/  BSSY B0, `(.L_x_57) ;  /* 0x000001d000007945 */ /* 0x000fe20003800000 */
[----:B------:R-:W-:Y:S02]  /*cd70*/  F2FP.F16.F32.PACK_AB R7, R40, R43 ;  /* 0x0000002b2807723e */ /* 0x000fe400000000ff */
[----:B------:R-:W-:Y:S02]  /*cd80*/  F2FP.F16.F32.PACK_AB R8, R42, R45 ;  /* 0x0000002d2a08723e */ /* 0x000fe400000000ff */
[----:B------:R-:W-:-:S02]  /*cd90*/  F2FP.F16.F32.PACK_AB R9, R44, R47 ;  /* 0x0000002f2c09723e */ /* 0x000fc400000000ff */
[----:B------:R-:W-:Y:S02]  /*cda0*/  F2FP.F16.F32.PACK_AB R10, R46, R49 ;  /* 0x000000312e0a723e */ /* 0x000fe400000000ff */
[----:B------:R-:W-:Y:S01]  /*cdb0*/  F2FP.F16.F32.PACK_AB R11, R48, R51 ;  /* 0x00000033300b723e */ /* 0x000fe200000000ff */
[----:B------:R1:W-:Y:S04]  /*cdc0*/  STSM.16.M88.4 [R3+0x1000], R16 ;  /* 0x0010001003007844 */ /* 0x0003e80000000200 */
[----:B------:R1:W-:Y:S01]  /*cdd0*/  STSM.16.M88.4 [R0+0x1000], R20 ;  /* 0x0010001400007844 */ /* 0x0003e20000000200 */
        /* <DEDUP_REMOVED lines=9> */
[----:B------:R-:W-:Y:S01]  /*ce70*/  R2UR UR8, R2 ;  /* 0x00000000020872ca */ /* 0x000fe200000e0000 */
[----:B------:R-:W-:Y:S01]  /*ce80*/  ULDC.64 UR4, c[0x0][0x198] ;  /* 0x0000660000047ab9 */ /* 0x000fe20000000a00 */
[----:B------:R-:W-:Y:S01]  /*ce90*/  UMOV UR9, 0x20 ;  /* 0x0000002000097882 */ /* 0x000fe20000000000 */
[----:B------:R-:W-:Y:S01]  /*cea0*/  UIADD3 UR4, UP0, UR4, 0x670, URZ ;  /* 0x0000067004047890 */ /* 0x000fe2000ff1e03f */
[----:B------:R-:W-:Y:S01]  /*ceb0*/  UMOV UR11, UR36 ;  /* 0x00000024000b7c82 */ /* 0x000fe20008000000 */
[----:B------:R-:W-:Y:S02]  /*cec0*/  UMOV UR12, UR37 ;  /* 0x00000025000c7c82 */ /* 0x000fe40008000000 */
[----:B------:R-:W-:-:S06]  /*ced0*/  UIADD3.X UR5, URZ, UR5, URZ, UP0, !UPT ;  /* 0x000000053f057290 */ /* 0x000fcc00087fe43f */
[----:B------:R-:W-:Y:S02]  /*cee0*/  UIADD3 UR8, UR8, 0x1000, URZ ;  /* 0x0000100008087890 */ /* 0x000fe4000fffe03f */
[----:B--2---:R-:W-:-:S09]  /*cef0*/  USHF.L.U32 UR10, UR10, 0x6, URZ ;  /* 0x000000060a0a7899 */ /* 0x004fd2000800063f */
[----:B------:R2:W-:Y:S01]  /*cf00*/  UTMASTG.4D [UR8], [UR4] ;  /* 0x00000008040073b5 */ /* 0x0005e20008018000 */
[----:B------:R0:W-:Y:S01]  /*cf10*/  UTMACMDFLUSH ;  /* 0x00000000000079b7 */ /* 0x0001e20000000000 */
[----:B--2---:R-:W-:-:S04]  /*cf20*/  DEPBAR.LE SB0, 0x1 ;  /* 0x000080400000791a */ /* 0x004fc80000000000 */
.L_x_58:
[----:B------:R-:W-:Y:S05]  /*cf30*/  BSYNC B0 ;  /* 0x0000000000007941 */ /* 0x000fea0003800000 */
.L_x_57:
[----:B------:R-:W-:Y:S01]  /*cf40*/  BAR.SYNC.DEFER_BLOCKING 0x1, 0x80 ;  /* 0x0042000000007b1d */ /* 0x000fe20000010000 */
[----:B------:R-:W-:Y:S02]  /*cf50*/  F2FP.F16.F32.PACK_AB R200, R201, R200 ;  /* 0x000000c8c9c8723e */ /* 0x000fe400000000ff */
        /* <DEDUP_REMOVED lines=15> */
[----:B---3--:R-:W3:Y:S02]  /*d050*/  FENCE.VIEW.ASYNC.S ;  /* 0x00000000000073c6 */ /* 0x008ee40000000000 */
[----:B---3--:R-:W-:Y:S06]  /*d060*/  BAR.SYNC.DEFER_BLOCKING 0x1, 0x80 ;  /* 0x0042000000007b1d */ /* 0x008fec0000010000 */
[----:B------:R-:W-:Y:S05]  /*d070*/  @P1 BRA `(.L_x_60) ;  /* 0x0000000000301947 */ /* 0x000fea0003800000 */
[----:B------:R-:W3:Y:S01]  /*d080*/  S2UR UR10, SR_CTAID.X ;  /* 0x00000000000a79c3 */ /* 0x000ee20000002500 */
[----:B------:R-:W-:Y:S01]  /*d090*/  ULDC.64 UR4, c[0x0][0x198] ;  /* 0x0000660000047ab9 */ /* 0x000fe20000000a00 */
[----:B------:R-:W-:Y:S01]  /*d0a0*/  R2UR UR8, R2 ;  /* 0x00000000020872ca */ /* 0x000fe200000e0000 */
[----:B------:R-:W-:Y:S01]  /*d0b0*/  UIADD3 UR4, UP0, UR4, 0x670, URZ ;  /* 0x0000067004047890 */ /* 0x000fe2000ff1e03f */
[----:B------:R-:W-:Y:S01]  /*d0c0*/  UMOV UR9, 0x40 ;  /* 0x0000004000097882 */ /* 0x000fe20000000000 */
[----:B------:R-:W-:Y:S02]  /*d0d0*/  UMOV UR11, UR36 ;  /* 0x00000024000b7c82 */ /* 0x000fe40008000000 */
[----:B------:R-:W-:Y:S01]  /*d0e0*/  UIADD3.X UR5, URZ, UR5, URZ, UP0, !UPT ;  /* 0x000000053f057290 */ /* 0x000fe200087fe43f */
[----:B------:R-:W-:Y:S01]  /*d0f0*/  UMOV UR12, UR37 ;  /* 0x00000025000c7c82 */ /* 0x000fe20008000000 */
[----:B---3--:R-:W-:-:S09]  /*d100*/  USHF.L.U32 UR10, UR10, 0x6, URZ ;  /* 0x000000060a0a7899 */ /* 0x008fd2000800063f */
[----:B------:R3:W-:Y:S01]  /*d110*/  UTMASTG.4D [UR8], [UR4] ;  /* 0x00000008040073b5 */ /* 0x0007e20008018000 */
[----:B------:R0:W-:Y:S01]  /*d120*/  UTMACMDFLUSH ;  /* 0x00000000000079b7 */ /* 0x0001e20000000000 */
[----:B---3--:R-:W-:-:S04]  /*d130*/  DEPBAR.LE SB0, 0x1 ;  /* 0x000080400000791a */ /* 0x008fc80000000000 */
.L_x_60:
[----:B------:R-:W-:Y:S05]  /*d140*/  BSYNC B0 ;  /* 0x0000000000007941 */ /* 0x000fea0003800000 */
.L_x_59:
[----:B------:R-:W-:Y:S06]  /*d150*/  BAR.SYNC.DEFER_BLOCKING 0x1, 0x80 ;  /* 0x0042000000007b1d */ /* 0x000fec0000010000 */
[----:B------:R-:W-:Y:S01]  /*d160*/  BSSY B0, `(.L_x_61) ;  /* 0x0000017000007945 */ /* 0x000fe20003800000 */
[----:B------:R3:W-:Y:S04]  /*d170*/  STSM.16.M88.4 [R3+0x1000], R200 ;  /* 0x001000c803007844 */ /* 0x0007e80000000200 */
[----:B------:R3:W-:Y:S01]  /*d180*/  STSM.16.M88.4 [R13], R208 ;  /* 0x000000d00d007844 */ /* 0x0007e20000000200 */
[----:B------:R-:W-:Y:S01]  /*d190*/  @!PT LDS RZ, [RZ] ;  /* 0x00000000fffff984 */ /* 0x000fe20000000800 */
[----:B------:R-:W-:Y:S01]  /*d1a0*/  @!PT LDS RZ, [RZ] ;  /* 0x00000000fffff984 */ /* 0x000fe20000000800 */
[----:B------:R-:W-:Y:S01]  /*d1b0*/  @!PT LDS RZ, [RZ] ;  /* 0x00000000fffff984 */ /* 0x000fe20000000800 */
[----:B------:R-:W-:Y:S01]  /*d1c0*/  @!PT LDS RZ, [RZ] ;  /* 0x00000000fffff984 */ /* 0x000fe20000000800 */
[----:B------:R4:W-:Y:S06]  /*d1d0*/  MEMBAR.ALL.CTA ;  /* 0x0000000000007992 */ /* 0x0009ec0000008000 */
[----:B----4-:R-:W4:Y:S02]  /*d1e0*/  FENCE.VIEW.ASYNC.S ;  /* 0x00000000000073c6 */ /* 0x010f240000000000 */
[----:B----4-:R-:W-:Y:S06]  /*d1f0*/  BAR.SYNC.DEFER_BLOCKING 0x1, 0x80 ;  /* 0x0042000000007b1d */ /* 0x010fec0000010000 */
[----:B------:R-:W-:Y:S05]  /*d200*/  @P1 BRA `(.L_x_62) ;  /* 0x0000000000301947 */ /* 0x000fea0003800000 */
[----:B------:R-:W4:Y:S01]  /*d210*/  S2UR UR10, SR_CTAID.X ;  /* 0x00000000000a79c3 */ /* 0x000f220000002500 */
        /* <DEDUP_REMOVED lines=8> */
[----:B----4-:R-:W-:-:S09]  /*d2a0*/  USHF.L.U32 UR10, UR10, 0x6, URZ ;  /* 0x000000060a0a7899 */ /* 0x010fd2000800063f */
[----:B------:R4:W-:Y:S02]  /*d2b0*/  UTMASTG.4D [UR8], [UR4] ;  /* 0x00000008040073b5 */ /* 0x0009e40008018000 */
[----:B----4-:R0:W-:Y:S02]  /*d2c0*/  UTMACMDFLUSH ;  /* 0x00000000000079b7 */ /* 0x0101e40000000000 */
.L_x_62:
[----:B------:R-:W-:Y:S05]  /*d2d0*/  BSYNC B0 ;  /* 0x0000000000007941 */ /* 0x000fea0003800000 */
.L_x_61:
[----:B------:R-:W-:-:S04]  /*d2e0*/  DEPBAR.LE SB0, 0x0 ;  /* 0x000080000000791a */ /* 0x000fc80000000000 */
[----:B------:R-:W-:Y:S05]  /*d2f0*/  EXIT ;  /* 0x000000000000794d */ /* 0x000fea0003800000 */
.L_x_7:
[----:B-1----:R1:W2:Y:S02]  /*d300*/  SYNCS.PHASECHK.TRANS64.TRYWAIT P2, [R3+URZ+0x44048], R0 ;  /* 0x04404800030075a7 */ /* 0x0022a4000804017f */
[----:B--2---:R-:W-:Y:S05]  /*d310*/  @!P2 NANOSLEEP.SYNCS 0x989680 ;  /* 0x009896800000a95d */ /* 0x004fea0003900000 */
[----:B------:R-:W2:Y:S02]  /*d320*/  @!P2 SYNCS.PHASECHK.TRANS64 P2, [R3+URZ+0x44048], R0 ;  /* 0x044048000300a5a7 */ /* 0x000ea4000804007f */
[----:B--2---:R-:W-:Y:S05]  /*d330*/  @!P2 BRA `(.L_x_7) ;  /* 0xfffffffc00f0a947 */ /* 0x004fea000383ffff */
[----:B------:R-:W-:Y:S05]  /*d340*/  BRA `(.L_x_63) ;  /* 0xffffff3000e47947 */ /* 0x000fea000383ffff */
.L_x_12:
[----:B-1----:R1:W2:Y:S02]  /*d350*/  SYNCS.PHASECHK.TRANS64.TRYWAIT P1, [R3+URZ+0x44020], R0 ;  /* 0x04402000030075a7 */ /* 0x0022a4000802017f */
[----:B--2---:R-:W-:Y:S05]  /*d360*/  @!P1 NANOSLEEP.SYNCS 0x989680 ;  /* 0x009896800000995d */ /* 0x004fea0003900000 */
[----:B------:R-:W2:Y:S02]  /*d370*/  @!P1 SYNCS.PHASECHK.TRANS64 P1, [R3+URZ+0x44020], R0 ;  /* 0x04402000030095a7 */ /* 0x000ea4000802007f */
[----:B--2---:R-:W-:Y:S05]  /*d380*/  @!P1 BRA `(.L_x_12) ;  /* 0xfffffffc00f09947 */ /* 0x004fea000383ffff */
[----:B------:R-:W-:Y:S05]  /*d390*/  BRA `(.L_x_64) ;  /* 0xffffff3400947947 */ /* 0x000fea000383ffff */
.L_x_14:
[----:B-1----:R1:W2:Y:S02]  /*d3a0*/  SYNCS.PHASECHK.TRANS64.TRYWAIT P1, [R0+URZ+0x44020], R3 ;  /* 0x04402003000075a7 */ /* 0x0022a4000802017f */
[----:B--2---:R-:W-:Y:S05]  /*d3b0*/  @!P1 NANOSLEEP.SYNCS 0x989680 ;  /* 0x009896800000995d */ /* 0x004fea0003900000 */
[----:B------:R-:W2:Y:S02]  /*d3c0*/  @!P1 SYNCS.PHASECHK.TRANS64 P1, [R0+URZ+0x44020], R3 ;  /* 0x04402003000095a7 */ /* 0x000ea4000802007f */
[----:B--2---:R-:W-:Y:S05]  /*d3d0*/  @!P1 BRA `(.L_x_14) ;  /* 0xfffffffc00f09947 */ /* 0x004fea000383ffff */
[----:B------:R-:W-:Y:S05]  /*d3e0*/  BRA `(.L_x_65) ;  /* 0xffffff3800087947 */ /* 0x000fea000383ffff */
.L_x_17:
[----:B-1----:R1:W2:Y:S02]  /*d3f0*/  SYNCS.PHASECHK.TRANS64.TRYWAIT P1, [R2+URZ+0x44020], R3 ;  /* 0x04402003020075a7 */ /* 0x0022a4000802017f */
[----:B--2---:R-:W-:Y:S05]  /*d400*/  @!P1 NANOSLEEP.SYNCS 0x989680 ;  /* 0x009896800000995d */ /* 0x004fea0003900000 */
[----:B------:R-:W2:Y:S02]  /*d410*/  @!P1 SYNCS.PHASECHK.TRANS64 P1, [R2+URZ+0x44020], R3 ;  /* 0x04402003020095a7 */ /* 0x000ea4000802007f */
[----:B--2---:R-:W-:Y:S05]  /*d420*/  @!P1 BRA `(.L_x_17) ;  /* 0xfffffffc00f09947 */ /* 0x004fea000383ffff */
[----:B------:R-:W-:Y:S05]  /*d430*/  BRA `(.L_x_66) ;  /* 0xffffff3800987947 */ /* 0x000fea000383ffff */
.L_x_19:
[----:B-1----:R1:W2:Y:S02]  /*d440*/  SYNCS.PHASECHK.TRANS64.TRYWAIT P1, [R3+URZ+0x44020], R0 ;  /* 0x04402000030075a7 */ /* 0x0022a4000802017f */
[----:B--2---:R-:W-:Y:S05]  /*d450*/  @!P1 NANOSLEEP.SYNCS 0x989680 ;  /* 0x009896800000995d */ /* 0x004fea0003900000 */
[----:B------:R-:W2:Y:S02]  /*d460*/  @!P1 SYNCS.PHASECHK.TRANS64 P1, [R3+URZ+0x44020], R0 ;  /* 0x04402000030095a7 */ /* 0x000ea4000802007f */
[----:B--2---:R-:W-:Y:S05]  /*d470*/  @!P1 BRA `(.L_x_19) ;  /* 0xfffffffc00f09947 */ /* 0x004fea000383ffff */
[----:B------:R-:W-:Y:S05]  /*d480*/  BRA `(.L_x_67) ;  /* 0xffffff3c00247947 */ /* 0x000fea000383ffff */
.L_x_21:
[----:B-1----:R1:W2:Y:S02]  /*d490*/  SYNCS.PHASECHK.TRANS64.TRYWAIT P1, [R2+URZ+0x44040], R21 ;  /* 0x04404015020075a7 */ /* 0x0022a4000802017f */
[----:B--2---:R-:W-:Y:S05]  /*d4a0*/  @!P1 NANOSLEEP.SYNCS 0x989680 ;  /* 0x009896800000995d */ /* 0x004fea0003900000 */
[----:B------:R-:W2:Y:S02]  /*d4b0*/  @!P1 SYNCS.PHASECHK.TRANS64 P1, [R2+URZ+0x44040], R21 ;  /* 0x04404015020095a7 */ /* 0x000ea4000802007f */
[----:B--2---:R-:W-:Y:S05]  /*d4c0*/  @!P1 BRA `(.L_x_21) ;  /* 0xfffffffc00f09947 */ /* 0x004fea000383ffff */
[----:B------:R-:W-:Y:S05]  /*d4d0*/  BRA `(.L_x_68) ;  /* 0xffffff3c00b87947 */ /* 0x000fea000383ffff */
.L_x_22:
[----:B--2---:R2:W3:Y:S02]  /*d4e0*/  SYNCS.PHASECHK.TRANS64.TRYWAIT P1, [R2+URZ+0x44000], R21 ;  /* 0x04400015020075a7 */ /* 0x0044e4000802017f */
[----:B---3--:R-:W-:Y:S05]  /*d4f0*/  @!P1 NANOSLEEP.SYNCS 0x989680 ;  /* 0x009896800000995d */ /* 0x008fea0003900000 */
[----:B------:R-:W3:Y:S02]  /*d500*/  @!P1 SYNCS.PHASECHK.TRANS64 P1, [R2+URZ+0x44000], R21 ;  /* 0x04400015020095a7 */ /* 0x000ee4000802007f */
[----:B---3--:R-:W-:Y:S05]  /*d510*/  @!P1 BRA `(.L_x_22) ;  /* 0xfffffffc00f09947 */ /* 0x008fea000383ffff */
[----:B------:R-:W-:Y:S05]  /*d520*/  BRA `(.L_x_69) ;  /* 0xffffff3c00b07947 */ /* 0x000fea000383ffff */
.L_x_23:
[----:B-1----:R1:W3:Y:S02]  /*d530*/  SYNCS.PHASECHK.TRANS64.TRYWAIT P6, [R2+URZ+0x44008], R21 ;  /* 0x04400815020075a7 */ /* 0x0022e400080c017f */
[----:B---3--:R-:W-:Y:S05]  /*d540*/  @!P6 NANOSLEEP.SYNCS 0x989680 ;  /* 0x009896800000e95d */ /* 0x008fea0003900000 */
[----:B------:R-:W3:Y:S02]  /*d550*/  @!P6 SYNCS.PHASECHK.TRANS64 P6, [R2+URZ+0x44008], R21 ;  /* 0x044008150200e5a7 */ /* 0x000ee400080c007f */
[----:B---3--:R-:W-:Y:S05]  /*d560*/  @!P6 BRA `(.L_x_23) ;  /* 0xfffffffc00f0e947 */ /* 0x008fea000383ffff */
[----:B------:R-:W-:Y:S05]  /*d570*/  BRA `(.L_x_70) ;  /* 0xffffff5c00687947 */ /* 0x000fea000383ffff */
.L_x_25:
[----:B--2---:R2:W3:Y:S02]  /*d580*/  SYNCS.PHASECHK.TRANS64.TRYWAIT P1, [R3+URZ+0x44000], R0 ;  /* 0x04400000030075a7 */ /* 0x0044e4000802017f */
[----:B---3--:R-:W-:Y:S05]  /*d590*/  @!P1 NANOSLEEP.SYNCS 0x989680 ;  /* 0x009896800000995d */ /* 0x008fea0003900000 */
[----:B------:R-:W3:Y:S02]  /*d5a0*/  @!P1 SYNCS.PHASECHK.TRANS64 P1, [R3+URZ+0x44000], R0 ;  /* 0x04400000030095a7 */ /* 0x000ee4000802007f */
[----:B---3--:R-:W-:Y:S05]  /*d5b0*/  @!P1 BRA `(.L_x_25) ;  /* 0xfffffffc00f09947 */ /* 0x008fea000383ffff */
[----:B------:R-:W-:Y:S05]  /*d5c0*/  BRA `(.L_x_71) ;  /* 0xffffff8c006c7947 */ /* 0x000fea000383ffff */
.L_x_28:
[----:B-1----:R1:W2:Y:S02]  /*d5d0*/  SYNCS.PHASECHK.TRANS64.TRYWAIT P2, [R0+URZ+0x44020], R3 ;  /* 0x04402003000075a7 */ /* 0x0022a4000804017f */
[----:B--2---:R-:W-:Y:S05]  /*d5e0*/  @!P2 NANOSLEEP.SYNCS 0x989680 ;  /* 0x009896800000a95d */ /* 0x004fea0003900000 */
[----:B------:R-:W2:Y:S02]  /*d5f0*/  @!P2 SYNCS.PHASECHK.TRANS64 P2, [R0+URZ+0x44020], R3 ;  /* 0x044020030000a5a7 */ /* 0x000ea4000804007f */
[----:B--2---:R-:W-:Y:S05]  /*d600*/  @!P2 BRA `(.L_x_28) ;  /* 0xfffffffc00f0a947 */ /* 0x004fea000383ffff */
[----:B------:R-:W-:Y:S05]  /*d610*/  BRA `(.L_x_72) ;  /* 0xffffff9000787947 */ /* 0x000fea000383ffff */
.L_x_31:
[----:B----4-:R4:W1:Y:S02]  /*d620*/  SYNCS.PHASECHK.TRANS64.TRYWAIT P4, [R219+URZ+0x44000], R216 ;  /* 0x044000d8db0075a7 */ /* 0x010864000808017f */
[----:B-1----:R-:W-:Y:S05]  /*d630*/  @!P4 NANOSLEEP.SYNCS 0x989680 ;  /* 0x009896800000c95d */ /* 0x002fea0003900000 */
[----:B------:R-:W1:Y:S02]  /*d640*/  @!P4 SYNCS.PHASECHK.TRANS64 P4, [R219+URZ+0x44000], R216 ;  /* 0x044000d8db00c5a7 */ /* 0x000e64000808007f */
[----:B-1----:R-:W-:Y:S05]  /*d650*/  @!P4 BRA `(.L_x_31) ;  /* 0xfffffffc00f0c947 */ /* 0x002fea000383ffff */
[----:B------:R-:W-:Y:S05]  /*d660*/  BRA `(.L_x_73) ;  /* 0xffffff9c00947947 */ /* 0x000fea000383ffff */
.L_x_35:
[----:B-1----:R1:W2:Y:S02]  /*d670*/  SYNCS.PHASECHK.TRANS64.TRYWAIT P1, [R4+URZ+0x44020], R15 ;  /* 0x0440200f040075a7 */ /* 0x0022a4000802017f */
[----:B--2---:R-:W-:Y:S05]  /*d680*/  @!P1 NANOSLEEP.SYNCS 0x989680 ;  /* 0x009896800000995d */ /* 0x004fea0003900000 */
[----:B------:R-:W2:Y:S02]  /*d690*/  @!P1 SYNCS.PHASECHK.TRANS64 P1, [R4+URZ+0x44020], R15 ;  /* 0x0440200f040095a7 */ /* 0x000ea4000802007f */
[----:B--2---:R-:W-:Y:S05]  /*d6a0*/  @!P1 BRA `(.L_x_35) ;  /* 0xfffffffc00f09947 */ /* 0x004fea000383ffff */
[----:B------:R-:W-:Y:S05]  /*d6b0*/  BRA `(.L_x_74) ;  /* 0xffffffdc00787947 */ /* 0x000fea000383ffff */
        .weak           $__internal_0_$__cuda_sm20_rcp_rn_f32_slowpath
        .type           $__internal_0_$__cuda_sm20_rcp_rn_f32_slowpath,@function
        .size           $__internal_0_$__cuda_sm20_rcp_rn_f32_slowpath,(.L_x_80 - $__internal_0_$__cuda_sm20_rcp_rn_f32_slowpath)
$__internal_0_$__cuda_sm20_rcp_rn_f32_slowpath:
[----:B------:R-:W-:Y:S01]  /*d6c0*/  SHF.L.U32 R4, R5, 0x1, RZ ;  /* 0x0000000105047819 */ /* 0x000fe200000006ff */
[----:B------:R-:W-:Y:S03]  /*d6d0*/  BSSY B2, `(.L_x_75) ;  /* 0x0000030000027945 */ /* 0x000fe60003800000 */
[----:B------:R-:W-:-:S04]  /*d6e0*/  SHF.R.U32.HI R20, RZ, 0x18, R4 ;  /* 0x00000018ff147819 */ /* 0x000fc80000011604 */
[----:B------:R-:W-:-:S13]  /*d6f0*/  ISETP.NE.U32.AND P0, PT, R20, RZ, PT ;  /* 0x000000ff1400720c */ /* 0x000fda0003f05070 */
[----:B------:R-:W-:Y:S05]  /*d700*/  @P0 BRA `(.L_x_76) ;  /* 0x0000000000280947 */ /* 0x000fea0003800000 */
[----:B------:R-:W-:-:S04]  /*d710*/  SHF.L.U32 R4, R5, 0x1, RZ ;  /* 0x0000000105047819 */ /* 0x000fc800000006ff */
[----:B------:R-:W-:-:S13]  /*d720*/  ISETP.NE.AND P0, PT, R4, RZ, PT ;  /* 0x000000ff0400720c */ /* 0x000fda0003f05270 */
[----:B------:R-:W-:Y:S01]  /*d730*/  @P0 FFMA R12, R5, 1.84467440737095516160e+19, RZ ;  /* 0x5f800000050c0823 */ /* 0x000fe200000000ff */
[----:B------:R-:W-:Y:S08]  /*d740*/  @!P0 MUFU.RCP R10, R5 ;  /* 0x00000005000a8308 */ /* 0x000ff00000001000 */
[----:B------:R-:W1:Y:S02]  /*d750*/  @P0 MUFU.RCP R13, R12 ;  /* 0x0000000c000d0308 */ /* 0x000e640000001000 */
[----:B-1----:R-:W-:-:S04]  /*d760*/  @P0 FFMA R4, R12, R13, -1 ;  /* 0xbf8000000c040423 */ /* 0x002fc8000000000d */
[----:B------:R-:W-:-:S04]  /*d770*/  @P0 FADD.FTZ R4, -R4, -RZ ;  /* 0x800000ff04040221 */ /* 0x000fc80000010100 */
[----:B------:R-:W-:-:S04]  /*d780*/  @P0 FFMA R4, R13, R4, R13 ;  /* 0x000000040d040223 */ /* 0x000fc8000000000d */
[----:B------:R-:W-:Y:S01]  /*d790*/  @P0 FFMA R10, R4, 1.84467440737095516160e+19, RZ ;  /* 0x5f800000040a0823 */ /* 0x000fe200000000ff */
[----:B------:R-:W-:Y:S06]  /*d7a0*/  BRA `(.L_x_77) ;  /* 0x0000000000887947 */ /* 0x000fec0003800000 */
.L_x_76:
[----:B------:R-:W-:-:S04]  /*d7b0*/  IADD3 R44, R20, -0xfd, RZ ;  /* 0xffffff03142c7810 */ /* 0x000fc80007ffe0ff */
[----:B------:R-:W-:-:S13]  /*d7c0*/  ISETP.GT.U32.AND P0, PT, R44, 0x1, PT ;  /* 0x000000012c00780c */ /* 0x000fda0003f04070 */
[----:B------:R-:W-:Y:S05]  /*d7d0*/  @P0 BRA `(.L_x_78) ;  /* 0x0000000000780947 */ /* 0x000fea0003800000 */
[----:B------:R-:W-:Y:S02]  /*d7e0*/  LOP3.LUT R4, R5, 0x7fffff, RZ, 0xc0, !PT ;  /* 0x007fffff05047812 */ /* 0x000fe400078ec0ff */
[----:B------:R-:W-:Y:S02]  /*d7f0*/  MOV R15, 0x3 ;  /* 0x00000003000f7802 */ /* 0x000fe40000000f00 */
[----:B------:R-:W-:Y:S02]  /*d800*/  LOP3.LUT R4, R4, 0x3f800000, RZ, 0xfc, !PT ;  /* 0x3f80000004047812 */ /* 0x000fe400078efcff */
[----:B------:R-:W-:Y:S02]  /*d810*/  SHF.L.U32 R15, R15, R44, RZ ;  /* 0x0000002c0f0f7219 */ /* 0x000fe400000006ff */
[----:B------:R-:W1:Y:S02]  /*d820*/  MUFU.RCP R13, R4 ;  /* 0x00000004000d7308 */ /* 0x000e640000001000 */
[----:B-1----:R-:W-:-:S04]  /*d830*/  FFMA R10, R4, R13, -1 ;  /* 0xbf800000040a7423 */ /* 0x002fc8000000000d */
[----:B------:R-:W-:-:S04]  /*d840*/  FADD.FTZ R10, -R10, -RZ ;  /* 0x800000ff0a0a7221 */ /* 0x000fc80000010100 */
[CCC-:B------:R-:W-:Y:S01]  /*d850*/  FFMA.RM R12, R13.reuse, R10.reuse, R13.reuse ;  /* 0x0000000a0d0c7223 */ /* 0x1c0fe2000000400d */
[----:B------:R-:W-:-:S04]  /*d860*/  FFMA.RP R13, R13, R10, R13 ;  /* 0x0000000a0d0d7223 */ /* 0x000fc8000000800d */
[C---:B------:R-:W-:Y:S02]  /*d870*/  LOP3.LUT R10, R12.reuse, 0x7fffff, RZ, 0xc0, !PT ;  /* 0x007fffff0c0a7812 */ /* 0x040fe400078ec0ff */
[----:B------:R-:W-:Y:S02]  /*d880*/  FSETP.NEU.FTZ.AND P0, PT, R12, R13, PT ;  /* 0x0000000d0c00720b */ /* 0x000fe40003f1d000 */
[----:B------:R-:W-:Y:S02]  /*d890*/  LOP3.LUT R10, R10, 0x800000, RZ, 0xfc, !PT ;  /* 0x008000000a0a7812 */ /* 0x000fe400078efcff */
[----:B------:R-:W-:Y:S02]  /*d8a0*/  SEL R12, RZ, 0xffffffff, !P0 ;  /* 0xffffffffff0c7807 */ /* 0x000fe40004000000 */
[----:B------:R-:W-:Y:S02]  /*d8b0*/  LOP3.LUT R15, R15, R10, RZ, 0xc0, !PT ;  /* 0x0000000a0f0f7212 */ /* 0x000fe400078ec0ff */
[----:B------:R-:W-:-:S02]  /*d8c0*/  IADD3 R13, -R12, RZ, RZ ;  /* 0x000000ff0c0d7210 */ /* 0x000fc40007ffe1ff */
[-C--:B------:R-:W-:Y:S02]  /*d8d0*/  SHF.R.U32.HI R15, RZ, R44.reuse, R15 ;  /* 0x0000002cff0f7219 */ /* 0x080fe4000001160f */
[----:B------:R-:W-:Y:S02]  /*d8e0*/  LOP3.LUT P1, RZ, R13, R44, R10, 0xf8, !PT ;  /* 0x0000002c0dff7212 */ /* 0x000fe4000782f80a */
[C---:B------:R-:W-:Y:S02]  /*d8f0*/  LOP3.LUT P0, RZ, R15.reuse, 0x1, RZ, 0xc0, !PT ;  /* 0x000000010fff7812 */ /* 0x040fe4000780c0ff */
[----:B------:R-:W-:Y:S02]  /*d900*/  LOP3.LUT P2, RZ, R15, 0x2, RZ, 0xc0, !PT ;  /* 0x000000020fff7812 */ /* 0x000fe4000784c0ff */
[----:B------:R-:W-:Y:S02]  /*d910*/  IADD3 R13, R20, -0xfc, RZ ;  /* 0xffffff04140d7810 */ /* 0x000fe40007ffe0ff */
[----:B------:R-:W-:-:S02]  /*d920*/  PLOP3.LUT P0, PT, P0, P1, P2, 0xe0, 0x0 ;  /* 0x000000000000781c */ /* 0x000fc40000703c20 */
[----:B------:R-:W-:Y:S02]  /*d930*/  LOP3.LUT P1, RZ, R5, 0x7fffff, RZ, 0xc0, !PT ;  /* 0x007fffff05ff7812 */ /* 0x000fe4000782c0ff */
[----:B------:R-:W-:Y:S02]  /*d940*/  SEL R4, RZ, 0x1, !P0 ;  /* 0x00000001ff047807 */ /* 0x000fe40004000000 */
[----:B------:R-:W-:Y:S02]  /*d950*/  SHF.R.U32.HI R10, RZ, R13, R10 ;  /* 0x0000000dff0a7219 */ /* 0x000fe4000001160a */
[----:B------:R-:W-:-:S04]  /*d960*/  IADD3 R4, -R4, RZ, RZ ;  /* 0x000000ff04047210 */ /* 0x000fc80007ffe1ff */
[----:B------:R-:W-:-:S13]  /*d970*/  ISETP.GE.AND P0, PT, R4, RZ, PT ;  /* 0x000000ff0400720c */ /* 0x000fda0003f06270 */
[----:B------:R-:W-:-:S04]  /*d980*/  @!P0 IADD3 R10, R10, 0x1, RZ ;  /* 0x000000010a0a8810 */ /* 0x000fc80007ffe0ff */
[----:B------:R-:W-:-:S04]  /*d990*/  @!P1 SHF.L.U32 R10, R10, 0x1, RZ ;  /* 0x000000010a0a9819 */ /* 0x000fc800000006ff */
[----:B------:R-:W-:Y:S01]  /*d9a0*/  LOP3.LUT R10, R10, 0x80000000, R5, 0xf8, !PT ;  /* 0x800000000a0a7812 */ /* 0x000fe200078ef805 */
[----:B------:R-:W-:Y:S06]  /*d9b0*/  BRA `(.L_x_77) ;  /* 0x0000000000047947 */ /* 0x000fec0003800000 */
.L_x_78:
[----:B------:R1:W2:Y:S02]  /*d9c0*/  MUFU.RCP R10, R5 ;  /* 0x00000005000a7308 */ /* 0x0002a40000001000 */
.L_x_77:
[----:B------:R-:W-:Y:S05]  /*d9d0*/  BSYNC B2 ;  /* 0x0000000000027941 */ /* 0x000fea0003800000 */
.L_x_75:
[----:B------:R-:W-:Y:S02]  /*d9e0*/  MOV R4, R14 ;  /* 0x0000000e00047202 */ /* 0x000fe40000000f00 */
[----:B-1----:R-:W-:-:S04]  /*d9f0*/  MOV R5, 0x0 ;  /* 0x0000000000057802 */ /* 0x002fc80000000f00 */
[----:B--2---:R-:W-:Y:S05]  /*da00*/  RET.REL.NODEC R4 `(_ZN7cutlass13device_kernelINS_4fmha6kernel13FmhaKernelTmaINS1_10collective15FmhaMainloopTmaINS_6half_tEfN4cute5tupleIJNS7_1CILi64EEENS9_ILi256EEENS9_ILi128EEEEEENS4_13DefaultFusionEJEEENS4_15FmhaFwdEpilogueIS6_fNS8_IJSA_SC_SB_EEEEEJEEEEEvNT_6ParamsE) ;  /* 0xffffff24047c7950 */ /* 0x004fea0003c3ffff */
.L_x_79:
[----:B------:R-:W-:-:S00]  /*da10*/  BRA `(.L_x_79) ;  /* 0xfffffffc00fc7947 */ /* 0x000fc0000383ffff */
[----:B------:R-:W-:-:S00]  /*da20*/  NOP ;  /* 0x0000000000007918 */ /* 0x000fc00000000000 */
        /* <DEDUP_REMOVED lines=13> */
.L_x_80:


//--------------------- .nv.global.init           --------------------------
	.section	.nv.global.init,"aw",@progbits
.nv.global.init:
	.type		$str$23,@object
	.size		$str$23,($str$24 - $str$23)
$str$23:
        /*0000*/ 	.byte	0x28, 0x61, 0x64, 0x64, 0x72, 0x65, 0x73, 0x73, 0x20, 0x26, 0x20, 0x6d, 0x61, 0x73, 0x6b, 0x29
        /*0010*/ 	.byte	0x20, 0x3d, 0x3d, 0x20, 0x30, 0x00
	.type		$str$24,@object
	.size		$str$24,(__unnamed_1 - $str$24)
$str$24:
        /*0016*/ 	.byte	0x2f, 0x74, 0x6d, 0x70, 0x2f, 0x63, 0x75, 0x74, 0x6c, 0x61, 0x73, 0x73, 0x5f, 0x73, 0x77, 0x65
        /*0026*/ 	.byte	0x65, 0x70, 0x5f, 0x73, 0x72, 0x63, 0x2f, 0x69, 0x6e, 0x63, 0x6c, 0x75, 0x64, 0x65, 0x2f, 0x63
        /*0036*/ 	.byte	0x75, 0x74, 0x65, 0x2f, 0x70, 0x6f, 0x69, 0x6e, 0x74, 0x65, 0x72, 0x5f, 0x66, 0x6c, 0x61, 0x67
        /*0046*/ 	.byte	0x67, 0x65, 0x64, 0x2e, 0x68, 0x70, 0x70, 0x00
	.type		__unnamed_1,@object
	.size		__unnamed_1,(__unnamed_2 - __unnamed_1)
__unnamed_1:
        /*004e*/ 	.byte	0x61, 0x75, 0x74, 0x6f, 0x20, 0x63, 0x75, 0x74, 0x65, 0x3a, 0x3a, 0x61, 0x73, 0x5f, 0x70, 0x6f
        /* <DEDUP_REMOVED lines=27> */
        /*020e*/ 	.byte	0x3e, 0x3e, 0x3e, 0x3e, 0x3e, 0x5d, 0x00
	.type		__unnamed_2,@object
	.size		__unnamed_2,(.L_1 - __unnamed_2)
__unnamed_2:
        /* <DEDUP_REMOVED lines=29> */
.L_1:


//--------------------- .nv.shared._ZN7cutlass13device_kernelINS_4fmha6kernel13FmhaKernelTmaINS1_10collective15FmhaMainloopTmaINS_6half_tEfN4cute5tupleIJNS7_1CILi64EEENS9_ILi256EEENS9_ILi128EEEEEENS4_13DefaultFusionEJEEENS4_15FmhaFwdEpilogueIS6_fNS8_IJSA_SC_SB_EEEEEJEEEEEvNT_6ParamsE --------------------------
	.section	.nv.shared._ZN7cutlass13device_kernelINS_4fmha6kernel13FmhaKernelTmaINS1_10collective15FmhaMainloopTmaINS_6half_tEfN4cute5tupleIJNS7_1CILi64EEENS9_ILi256EEENS9_ILi128EEEEEENS4_13DefaultFusionEJEEENS4_15FmhaFwdEpilogueIS6_fNS8_IJSA_SC_SB_EEEEEJEEEEEvNT_6ParamsE,"aw",@nobits
	.sectionflags	@""
	.align	16
	.zero		1024


//--------------------- .nv.shared.reserved.0     --------------------------
	.section	.nv.shared.reserved.0,"aw",@nobits
	.weak		__nv_reservedSMEM_offset_0_alias
	.size		__nv_reservedSMEM_offset_0_alias, 0, 0
	.other		__nv_reservedSMEM_offset_0_alias,@"STO_CUDA_RESERVED_SHARED STV_DEFAULT"
__nv_reservedSMEM_offset_0_alias:
	.zero		0


//--------------------- .nv.global                --------------------------
	.section	.nv.global,"aw",@nobits
.nv.global:
	.type		_ZN39_INTERNAL_137b7515_4_k_cu_8bdb907f_27964cute1_E,@object
	.size		_ZN39_INTERNAL_137b7515_4_k_cu_8bdb907f_27964cute1_E,(_ZN39_INTERNAL_137b7515_4_k_cu_8bdb907f_27964cuda3std3__45__cpo6cbeginE - _ZN39_INTERNAL_137b7515_4_k_cu_8bdb907f_27964cute1_E)
_ZN39_INTERNAL_137b7515_4_k_cu_8bdb907f_27964cute1_E:
	.zero		1
	.type		_ZN39_INTERNAL_137b7515_4_k_cu_8bdb907f_27964cuda3std3__45__cpo6cbeginE,@object
	.size		_ZN39_INTERNAL_137b7515_4_k_cu_8bdb907f_27964cuda3std3__45__cpo6cbeginE,(_ZN39_INTERNAL_137b7515_4_k_cu_8bdb907f_27964cuda3std3__48in_placeE - _ZN39_INTERNAL_137b7515_4_k_cu_8bdb907f_27964cuda3std3__45__cpo6cbeginE)
_ZN39_INTERNAL_137b7515_4_k_cu_8bdb907f_27964cuda3std3__45__cpo6cbeginE:
	.zero		1
	.type		_ZN39_INTERNAL_137b7515_4_k_cu_8bdb907f_27964cuda3std3__48in_placeE,@object
	.size		_ZN39_INTERNAL_137b7515_4_k_cu_8bdb907f_27964cuda3std3__48in_placeE,(_ZN39_INTERNAL_137b7515_4_k_cu_8bdb907f_27964cuda3std6ranges3__45__cpo9iter_moveE - _ZN39_INTERNAL_137b7515_4_k_cu_8bdb907f_27964cuda3std3__48in_placeE)
_ZN39_INTERNAL_137b7515_4_k_cu_8bdb907f_27964cuda3std3__48in_placeE:
	.zero		1
	.type		_ZN39_INTERNAL_137b7515_4_k_cu_8bdb907f_27964cuda3std6ranges3__45__cpo9iter_moveE,@object
	.size		_ZN39_INTERNAL_137b7515_4_k_cu_8bdb907f_27964cuda3std6ranges3__45__cpo9iter_moveE,(_ZN39_INTERNAL_137b7515_4_k_cu_8bdb907f_27964cuda3std3__45__cpo5beginE - _ZN39_INTERNAL_137b7515_4_k_cu_8bdb907f_27964cuda3std6ranges3__45__cpo9iter_moveE)
_ZN39_INTERNAL_137b7515_4_k_cu_8bdb907f_27964cuda3std6ranges3__45__cpo9iter_moveE:
	.zero		1
	.type		_ZN39_INTERNAL_137b7515_4_k_cu_8bdb907f_27964cuda3std3__45__cpo5beginE,@object
	.size		_ZN39_INTERNAL_137b7515_4_k_cu_8bdb907f_27964cuda3std3__45__cpo5beginE,(_ZN39_INTERNAL_137b7515_4_k_cu_8bdb907f_27964cuda3std3__441_GLOBAL__N__137b7515_4_k_cu_8bdb907f_27966ignoreE - _ZN39_INTERNAL_137b7515_4_k_cu_8bdb907f_27964cuda3std3__45__cpo5beginE)
_ZN39_INTERNAL_137b7515_4_k_cu_8bdb907f_27964cuda3std3__45__cpo5beginE:
	.zero		1
	.type		_ZN39_INTERNAL_137b7515_4_k_cu_8bdb907f_27964cuda3std3__441_GLOBAL__N__137b7515_4_k_cu_8bdb907f_27966ignoreE,@object
	.size		_ZN39_INTERNAL_137b7515_4_k_cu_8bdb907f_27964cuda3std3__441_GLOBAL__N__137b7515_4_k_cu_8bdb907f_27966ignoreE,(_ZN39_INTERNAL_137b7515_4_k_cu_8bdb907f_27964cute7productE - _ZN39_INTERNAL_137b7515_4_k_cu_8bdb907f_27964cuda3std3__441_GLOBAL__N__137b7515_4_k_cu_8bdb907f_27966ignoreE)
_ZN39_INTERNAL_137b7515_4_k_cu_8bdb907f_27964cuda3std3__441_GLOBAL__N__137b7515_4_k_cu_8bdb907f_27966ignoreE:
	.zero		1
	.type		_ZN39_INTERNAL_137b7515_4_k_cu_8bdb907f_27964cute7productE,@object
	.size		_ZN39_INTERNAL_137b7515_4_k_cu_8bdb907f_27964cute7productE,(_ZN39_INTERNAL_137b7515_4_k_cu_8bdb907f_27964cuda3std3__45__cpo3endE - _ZN39_INTERNAL_137b7515_4_k_cu_8bdb907f_27964cute7productE)
_ZN39_INTERNAL_137b7515_4_k_cu_8bdb907f_27964cute7productE:
	.zero		1
	.type		_ZN39_INTERNAL_137b7515_4_k_cu_8bdb907f_27964cuda3std3__45__cpo3endE,@object
	.size		_ZN39_INTERNAL_137b7515_4_k_cu_8bdb907f_27964cuda3std3__45__cpo3endE,(_ZN39_INTERNAL_137b7515_4_k_cu_8bdb907f_27964cuda3std3__419piecewise_constructE - _ZN39_INTERNAL_137b7515_4_k_cu_8bdb907f_27964cuda3std3__45__cpo3endE)
_ZN39_INTERNAL_137b7515_4_k_cu_8bdb907f_27964cuda3std3__45__cpo3endE:
	.zero		1
	.type		_ZN39_INTERNAL_137b7515_4_k_cu_8bdb907f_27964cuda3std3__419piecewise_constructE,@object
	.size		_ZN39_INTERNAL_137b7515_4_k_cu_8bdb907f_27964cuda3std3__419piecewise_constructE,(_ZN39_INTERNAL_137b7515_4_k_cu_8bdb907f_27964cuda3std3__45__cpo4cendE - _ZN39_INTERNAL_137b7515_4_k_cu_8bdb907f_27964cuda3std3__419piecewise_constructE)
_ZN39_INTERNAL_137b7515_4_k_cu_8bdb907f_27964cuda3std3__419piecewise_constructE:
	.zero		1
	.type		_ZN39_INTERNAL_137b7515_4_k_cu_8bdb907f_27964cuda3std3__45__cpo4cendE,@object
	.size		_ZN39_INTERNAL_137b7515_4_k_cu_8bdb907f_27964cuda3std3__45__cpo4cendE,(_ZN39_INTERNAL_137b7515_4_k_cu_8bdb907f_27964cuda3std6ranges3__45__cpo4swapE - _ZN39_INTERNAL_137b7515_4_k_cu_8bdb907f_27964cuda3std3__45__cpo4cendE)
_ZN39_INTERNAL_137b7515_4_k_cu_8bdb907f_27964cuda3std3__45__cpo4cendE:
	.zero		1
	.type		_ZN39_INTERNAL_137b7515_4_k_cu_8bdb907f_27964cuda3std6ranges3__45__cpo4swapE,@object
	.size		_ZN39_INTERNAL_137b7515_4_k_cu_8bdb907f_27964cuda3std6ranges3__45__cpo4swapE,(.L_9 - _ZN39_INTERNAL_137b7515_4_k_cu_8bdb907f_27964cuda3std6ranges3__45__cpo4swapE)
_ZN39_INTERNAL_137b7515_4_k_cu_8bdb907f_27964cuda3std6ranges3__45__cpo4swapE:
	.zero		1
.L_9:


//--------------------- .nv.constant0._ZN7cutlass13device_kernelINS_4fmha6kernel13FmhaKernelTmaINS1_10collective15FmhaMainloopTmaINS_6half_tEfN4cute5tupleIJNS7_1CILi64EEENS9_ILi256EEENS9_ILi128EEEEEENS4_13DefaultFusionEJEEENS4_15FmhaFwdEpilogueIS6_fNS8_IJSA_SC_SB_EEEEEJEEEEEvNT_6ParamsE --------------------------
	.section	.nv.constant0._ZN7cutlass13device_kernelINS_4fmha6kernel13FmhaKernelTmaINS1_10collective15FmhaMainloopTmaINS_6half_tEfN4cute5tupleIJNS7_1CILi64EEENS9_ILi256EEENS9_ILi128EEEEEENS4_13DefaultFusionEJEEENS4_15FmhaFwdEpilogueIS6_fNS8_IJSA_SC_SB_EEEEEJEEEEEvNT_6ParamsE,"a",@progbits
	.sectionflags	@""
	.align	4
.nv.constant0._ZN7cutlass13device_kernelINS_4fmha6kernel13FmhaKernelTmaINS1_10collective15FmhaMainloopTmaINS_6half_tEfN4cute5tupleIJNS7_1CILi64EEENS9_ILi256EEENS9_ILi128EEEEEENS4_13DefaultFusionEJEEENS4_15FmhaFwdEpilogueIS6_fNS8_IJSA_SC_SB_EEEEEJEEEEEvNT_6ParamsE:
	.zero		2688


//--------------------- SYMBOLS --------------------------

	.type		.nv.reservedSmem.offset0,@object
	.size		.nv.reservedSmem.offset0,0x4
	.type		__assertfail,@function
